	.headerflags	@"EF_CUDA_TEXMODE_UNIFIED EF_CUDA_64BIT_ADDRESS EF_CUDA_SM86 EF_CUDA_VIRTUAL_SM(EF_CUDA_SM86)"
	.elftype	@"ET_EXEC"


//--------------------- .nv.info                  --------------------------
	.section	.nv.info,"",@"SHT_CUDA_INFO"
	.align	4


	//----- nvinfo : EIATTR_REGCOUNT
	.align		4
        /*0000*/ 	.byte	0x04, 0x2f
        /*0002*/ 	.short	(.L_2 - .L_1)
	.align		4
.L_1:
        /*0004*/ 	.word	index@(triton_red_fused__to_copy_add_amax_amin_clamp_gelu_mul_reciprocal_17)
        /*0008*/ 	.word	0x0000003e


	//----- nvinfo : EIATTR_MIN_STACK_SIZE
	.align		4
.L_2:
        /*000c*/ 	.byte	0x04, 0x12
        /*000e*/ 	.short	(.L_4 - .L_3)
	.align		4
.L_3:
        /*0010*/ 	.word	index@(triton_red_fused__to_copy_add_amax_amin_clamp_gelu_mul_reciprocal_17)
        /*0014*/ 	.word	0x00000000


	//----- nvinfo : EIATTR_FRAME_SIZE
	.align		4
.L_4:
        /*0018*/ 	.byte	0x04, 0x11
        /*001a*/ 	.short	(.L_6 - .L_5)
	.align		4
.L_5:
        /*001c*/ 	.word	index@(triton_red_fused__to_copy_add_amax_amin_clamp_gelu_mul_reciprocal_17)
        /*0020*/ 	.word	0x00000000


	//----- nvinfo : EIATTR_MIN_STACK_SIZE
	.align		4
.L_6:
        /*0024*/ 	.byte	0x04, 0x12
        /*0026*/ 	.short	(.L_8 - .L_7)
	.align		4
.L_7:
        /*0028*/ 	.word	index@(triton_red_fused__to_copy_add_amax_amin_clamp_gelu_mul_reciprocal_17)
        /*002c*/ 	.word	0x00000000
.L_8:


//--------------------- .nv.info.triton_red_fused__to_copy_add_amax_amin_clamp_gelu_mul_reciprocal_17 --------------------------
	.section	.nv.info.triton_red_fused__to_copy_add_amax_amin_clamp_gelu_mul_reciprocal_17,"",@"SHT_CUDA_INFO"
	.sectionflags	@""
	.align	4


	//----- nvinfo : EIATTR_CUDA_API_VERSION
	.align		4
        /*0000*/ 	.byte	0x04, 0x37
        /*0002*/ 	.short	(.L_10 - .L_9)
.L_9:
        /*0004*/ 	.word	0x0000007c


	//----- nvinfo : EIATTR_SW2861232_WAR
	.align		4
.L_10:
        /*0008*/ 	.byte	0x01, 0x35
	.zero		2


	//----- nvinfo : EIATTR_PARAM_CBANK
	.align		4
        /*000c*/ 	.byte	0x04, 0x0a
        /*000e*/ 	.short	(.L_12 - .L_11)
	.align		4
.L_11:
        /*0010*/ 	.word	index@(.nv.constant0.triton_red_fused__to_copy_add_amax_amin_clamp_gelu_mul_reciprocal_17)
        /*0014*/ 	.short	0x0160
        /*0016*/ 	.short	0x0058


	//----- nvinfo : EIATTR_CBANK_PARAM_SIZE
	.align		4
.L_12:
        /*0018*/ 	.byte	0x03, 0x19
        /*001a*/ 	.short	0x0058


	//----- nvinfo : EIATTR_KPARAM_INFO
	.align		4
        /*001c*/ 	.byte	0x04, 0x17
        /*001e*/ 	.short	(.L_14 - .L_13)
.L_13:
        /*0020*/ 	.word	0x00000000
        /*0024*/ 	.short	0x000b
        /*0026*/ 	.short	0x0050
        /*0028*/ 	.byte	0x00, 0xf4, 0x21, 0x00


	//----- nvinfo : EIATTR_KPARAM_INFO
	.align		4
.L_14:
        /*002c*/ 	.byte	0x04, 0x17
        /*002e*/ 	.short	(.L_16 - .L_15)
.L_15:
        /*0030*/ 	.word	0x00000000
        /*0034*/ 	.short	0x000a
        /*0036*/ 	.short	0x004c
        /*0038*/ 	.byte	0x00, 0xf0, 0x11, 0x00


	//----- nvinfo : EIATTR_KPARAM_INFO
	.align		4
.L_16:
        /*003c*/ 	.byte	0x04, 0x17
        /*003e*/ 	.short	(.L_18 - .L_17)
.L_17:
        /*0040*/ 	.word	0x00000000
        /*0044*/ 	.short	0x0009
        /*0046*/ 	.short	0x0048
        /*0048*/ 	.byte	0x00, 0xf0, 0x11, 0x00


	//----- nvinfo : EIATTR_KPARAM_INFO
	.align		4
.L_18:
        /*004c*/ 	.byte	0x04, 0x17
        /*004e*/ 	.short	(.L_20 - .L_19)
.L_19:
        /*0050*/ 	.word	0x00000000
        /*0054*/ 	.short	0x0008
        /*0056*/ 	.short	0x0040
        /*0058*/ 	.byte	0x00, 0xf4, 0x21, 0x00


	//----- nvinfo : EIATTR_KPARAM_INFO
	.align		4
.L_20:
        /*005c*/ 	.byte	0x04, 0x17
        /*005e*/ 	.short	(.L_22 - .L_21)
.L_21:
        /*0060*/ 	.word	0x00000000
        /*0064*/ 	.short	0x0007
        /*0066*/ 	.short	0x0038
        /*0068*/ 	.byte	0x00, 0xf4, 0x21, 0x00


	//----- nvinfo : EIATTR_KPARAM_INFO
	.align		4
.L_22:
        /*006c*/ 	.byte	0x04, 0x17
        /*006e*/ 	.short	(.L_24 - .L_23)
.L_23:
        /*0070*/ 	.word	0x00000000
        /*0074*/ 	.short	0x0006
        /*0076*/ 	.short	0x0030
        /*0078*/ 	.byte	0x00, 0xf4, 0x21, 0x00


	//----- nvinfo : EIATTR_KPARAM_INFO
	.align		4
.L_24:
        /*007c*/ 	.byte	0x04, 0x17
        /*007e*/ 	.short	(.L_26 - .L_25)
.L_25:
        /*0080*/ 	.word	0x00000000
        /*0084*/ 	.short	0x0005
        /*0086*/ 	.short	0x0028
        /*0088*/ 	.byte	0x00, 0xf4, 0x21, 0x00


	//----- nvinfo : EIATTR_KPARAM_INFO
	.align		4
.L_26:
        /*008c*/ 	.byte	0x04, 0x17
        /*008e*/ 	.short	(.L_28 - .L_27)
.L_27:
        /*0090*/ 	.word	0x00000000
        /*0094*/ 	.short	0x0004
        /*0096*/ 	.short	0x0020
        /*0098*/ 	.byte	0x00, 0xf4, 0x21, 0x00


	//----- nvinfo : EIATTR_KPARAM_INFO
	.align		4
.L_28:
        /*009c*/ 	.byte	0x04, 0x17
        /*009e*/ 	.short	(.L_30 - .L_29)
.L_29:
        /*00a0*/ 	.word	0x00000000
        /*00a4*/ 	.short	0x0003
        /*00a6*/ 	.short	0x0018
        /*00a8*/ 	.byte	0x00, 0xf4, 0x21, 0x00


	//----- nvinfo : EIATTR_KPARAM_INFO
	.align		4
.L_30:
        /*00ac*/ 	.byte	0x04, 0x17
        /*00ae*/ 	.short	(.L_32 - .L_31)
.L_31:
        /*00b0*/ 	.word	0x00000000
        /*00b4*/ 	.short	0x0002
        /*00b6*/ 	.short	0x0010
        /*00b8*/ 	.byte	0x00, 0xf4, 0x21, 0x00


	//----- nvinfo : EIATTR_KPARAM_INFO
	.align		4
.L_32:
        /*00bc*/ 	.byte	0x04, 0x17
        /*00be*/ 	.short	(.L_34 - .L_33)
.L_33:
        /*00c0*/ 	.word	0x00000000
        /*00c4*/ 	.short	0x0001
        /*00c6*/ 	.short	0x0008
        /*00c8*/ 	.byte	0x00, 0xf4, 0x21, 0x00


	//----- nvinfo : EIATTR_KPARAM_INFO
	.align		4
.L_34:
        /*00cc*/ 	.byte	0x04, 0x17
        /*00ce*/ 	.short	(.L_36 - .L_35)
.L_35:
        /*00d0*/ 	.word	0x00000000
        /*00d4*/ 	.short	0x0000
        /*00d6*/ 	.short	0x0000
        /*00d8*/ 	.byte	0x00, 0xf4, 0x21, 0x00


	//----- nvinfo : EIATTR_MAXREG_COUNT
	.align		4
.L_36:
        /*00dc*/ 	.byte	0x03, 0x1b
        /*00de*/ 	.short	0x0080


	//----- nvinfo : EIATTR_COOP_GROUP_MASK_REGIDS
	.align		4
        /*00e0*/ 	.byte	0x04, 0x29
        /*00e2*/ 	.short	(.L_38 - .L_37)


	//   ....[0]....
.L_37:
        /*00e4*/ 	.word	0xffffffff


	//   ....[1]....
        /*00e8*/ 	.word	0xffffffff


	//   ....[2]....
        /*00ec*/ 	.word	0xffffffff


	//   ....[3]....
        /*00f0*/ 	.word	0xffffffff


	//   ....[4]....
        /*00f4*/ 	.word	0xffffffff


	//   ....[5]....
        /*00f8*/ 	.word	0xffffffff


	//   ....[6]....
        /*00fc*/ 	.word	0xffffffff


	//   ....[7]....
        /*0100*/ 	.word	0xffffffff


	//   ....[8]....
        /*0104*/ 	.word	0xffffffff


	//   ....[9]....
        /*0108*/ 	.word	0xffffffff


	//   ....[10]....
        /*010c*/ 	.word	0xffffffff


	//   ....[11]....
        /*0110*/ 	.word	0xffffffff


	//   ....[12]....
        /*0114*/ 	.word	0xffffffff


	//   ....[13]....
        /*0118*/ 	.word	0xffffffff


	//   ....[14]....
        /*011c*/ 	.word	0xffffffff


	//   ....[15]....
        /*0120*/ 	.word	0xffffffff


	//   ....[16]....
        /*0124*/ 	.word	0xffffffff


	//   ....[17]....
        /*0128*/ 	.word	0xffffffff


	//----- nvinfo : EIATTR_COOP_GROUP_INSTR_OFFSETS
	.align		4
.L_38:
        /*012c*/ 	.byte	0x04, 0x28
        /*012e*/ 	.short	(.L_40 - .L_39)


	//   ....[0]....
.L_39:
        /*0130*/ 	.word	0x00001d30


	//   ....[1]....
        /*0134*/ 	.word	0x00001d70


	//   ....[2]....
        /*0138*/ 	.word	0x00001dc0


	//   ....[3]....
        /*013c*/ 	.word	0x00001e40


	//   ....[4]....
        /*0140*/ 	.word	0x00001f10


	//   ....[5]....
        /*0144*/ 	.word	0x00002020


	//   ....[6]....
        /*0148*/ 	.word	0x00002060


	//   ....[7]....
        /*014c*/ 	.word	0x00002080


	//   ....[8]....
        /*0150*/ 	.word	0x00002100


	//   ....[9]....
        /*0154*/ 	.word	0x00002120


	//   ....[10]....
        /*0158*/ 	.word	0x00002170


	//   ....[11]....
        /*015c*/ 	.word	0x000021a0


	//   ....[12]....
        /*0160*/ 	.word	0x00002200


	//   ....[13]....
        /*0164*/ 	.word	0x00002230


	//   ....[14]....
        /*0168*/ 	.word	0x00002300


	//   ....[15]....
        /*016c*/ 	.word	0x00002360


	//   ....[16]....
        /*0170*/ 	.word	0x000023a0


	//   ....[17]....
        /*0174*/ 	.word	0x000023e0


	//----- nvinfo : EIATTR_EXIT_INSTR_OFFSETS
	.align		4
.L_40:
        /*0178*/ 	.byte	0x04, 0x1c
        /*017a*/ 	.short	(.L_42 - .L_41)


	//   ....[0]....
.L_41:
        /*017c*/ 	.word	0x00003b50


	//----- nvinfo : EIATTR_REQNTID
	.align		4
.L_42:
        /*0180*/ 	.byte	0x04, 0x10
        /*0182*/ 	.short	(.L_44 - .L_43)
.L_43:
        /*0184*/ 	.word	0x00000200
        /*0188*/ 	.word	0x00000001
        /*018c*/ 	.word	0x00000001


	//----- nvinfo : EIATTR_CRS_STACK_SIZE
	.align		4
.L_44:
        /*0190*/ 	.byte	0x04, 0x1e
        /*0192*/ 	.short	(.L_46 - .L_45)
.L_45:
        /*0194*/ 	.word	0x00000000
.L_46:


//--------------------- .nv.callgraph             --------------------------
	.section	.nv.callgraph,"",@"SHT_CUDA_CALLGRAPH"
	.align	4
	.sectionentsize	8
	.align		4
        /*0000*/ 	.word	0x00000000
	.align		4
        /*0004*/ 	.word	0xffffffff
	.align		4
        /*0008*/ 	.word	0x00000000
	.align		4
        /*000c*/ 	.word	0xfffffffe
	.align		4
        /*0010*/ 	.word	0x00000000
	.align		4
        /*0014*/ 	.word	0xfffffffd
	.align		4
        /*0018*/ 	.word	0x00000000
	.align		4
        /*001c*/ 	.word	0xfffffffc


//--------------------- .nv.rel.action            --------------------------
	.section	.nv.rel.action,"",@"SHT_CUDA_RELOCINFO"
	.align	8
	.sectionentsize	8
        /*0000*/ 	.byte	0x73, 0x00, 0x00, 0x00, 0x00, 0x00, 0x00, 0x00, 0x00, 0x00, 0x00, 0x11, 0x25, 0x00, 0x05, 0x36


//--------------------- .nv.constant4             --------------------------
	.section	.nv.constant4,"a",@progbits
	.align	8
	.align		8
.nv.constant4:
        /*0000*/ 	.dword	_$_str


//--------------------- .nv.constant0.triton_red_fused__to_copy_add_amax_amin_clamp_gelu_mul_reciprocal_17 --------------------------
	.section	.nv.constant0.triton_red_fused__to_copy_add_amax_amin_clamp_gelu_mul_reciprocal_17,"a",@progbits
	.sectionflags	@""
	.align	4
.nv.constant0.triton_red_fused__to_copy_add_amax_amin_clamp_gelu_mul_reciprocal_17:
	.zero		440


//--------------------- .text.triton_red_fused__to_copy_add_amax_amin_clamp_gelu_mul_reciprocal_17 --------------------------
	.section	.text.triton_red_fused__to_copy_add_amax_amin_clamp_gelu_mul_reciprocal_17,"ax",@progbits
	.sectionflags	@"SHF_BARRIERS=1"
	.sectioninfo	@"SHI_REGISTERS=62"
	.align	128
        .global         triton_red_fused__to_copy_add_amax_amin_clamp_gelu_mul_reciprocal_17
        .type           triton_red_fused__to_copy_add_amax_amin_clamp_gelu_mul_reciprocal_17,@function
        .size           triton_red_fused__to_copy_add_amax_amin_clamp_gelu_mul_reciprocal_17,(.L_x_46 - triton_red_fused__to_copy_add_amax_amin_clamp_gelu_mul_reciprocal_17)
        .other          triton_red_fused__to_copy_add_amax_amin_clamp_gelu_mul_reciprocal_17,@"STO_CUDA_ENTRY STV_DEFAULT"
triton_red_fused__to_copy_add_amax_amin_clamp_gelu_mul_reciprocal_17:
.text.triton_red_fused__to_copy_add_amax_amin_clamp_gelu_mul_reciprocal_17:
[----:B------:R-:W-:Y:S02]  /*0000*/  IMAD.MOV.U32 R1, RZ, RZ, c[0x0][0x28] ;  /* 0x00000a00ff017624 */ /* 0x000fe400078e00ff */
[----:B------:R-:W0:Y:S01]  /*0010*/  S2R R23, SR_CTAID.X ;  /* 0x0000000000177919 */ /* 0x000e220000002500 */
[----:B------:R-:W-:Y:S01]  /*0020*/  IMAD.MOV.U32 R4, RZ, RZ, 0x2 ;  /* 0x00000002ff047424 */ /* 0x000fe200078e00ff */
[----:B------:R-:W-:Y:S01]  /*0030*/  PRMT R0, RZ, 0x7610, R0 ;  /* 0x00007610ff007816 */ /* 0x000fe20000000000 */
[----:B------:R-:W-:Y:S01]  /*0040*/  ULDC.64 UR4, c[0x0][0x118] ;  /* 0x0000460000047ab9 */ /* 0x000fe20000000a00 */
[C---:B0-----:R-:W-:Y:S01]  /*0050*/  ISETP.GE.AND P1, PT, R23.reuse, 0xe10, PT ;  /* 0x00000e101700780c */ /* 0x041fe20003f26270 */
[----:B------:R-:W-:Y:S01]  /*0060*/  IMAD.WIDE R2, R23, R4, c[0x0][0x168] ;  /* 0x00005a0017027625 */ /* 0x000fe200078e0204 */
[----:B------:R-:W-:-:S11]  /*0070*/  PRMT R6, RZ, 0x7610, R6 ;  /* 0x00007610ff067816 */ /* 0x000fd60000000006 */
[----:B------:R0:W2:Y:S01]  /*0080*/  @!P1 LDG.E.EL.U16 R0, [R2.64] ;  /* 0x0000000402009981 */ /* 0x0000a2000c2e1500 */
[----:B------:R-:W-:-:S05]  /*0090*/  IMAD.WIDE R4, R23, R4, c[0x0][0x170] ;  /* 0x00005c0017047625 */ /* 0x000fca00078e0204 */
[----:B------:R1:W3:Y:S01]  /*00a0*/  @!P1 LDG.E.EL.U16 R6, [R4.64] ;  /* 0x0000000404069981 */ /* 0x0002e2000c2e1500 */
[----:B------:R-:W-:Y:S01]  /*00b0*/  MOV R49, 0x7f800000 ;  /* 0x7f80000000317802 */ /* 0x000fe20000000f00 */
[----:B------:R-:W-:Y:S01]  /*00c0*/  IMAD.MOV.U32 R48, RZ, RZ, -0x800000 ;  /* 0xff800000ff307424 */ /* 0x000fe200078e00ff */
[----:B------:R-:W-:Y:S01]  /*00d0*/  MOV R45, 0xff800000 ;  /* 0xff800000002d7802 */ /* 0x000fe20000000f00 */
[----:B------:R-:W4:Y:S01]  /*00e0*/  S2R R27, SR_TID.X ;  /* 0x00000000001b7919 */ /* 0x000f220000002100 */
[----:B0-----:R-:W-:Y:S01]  /*00f0*/  IMAD.MOV.U32 R3, RZ, RZ, 0x10 ;  /* 0x00000010ff037424 */ /* 0x001fe200078e00ff */
[----:B------:R-:W-:Y:S01]  /*0100*/  MOV R47, 0xff800000 ;  /* 0xff800000002f7802 */ /* 0x000fe20000000f00 */
[----:B------:R-:W-:Y:S01]  /*0110*/  IMAD.MOV.U32 R46, RZ, RZ, 0x7f800000 ;  /* 0x7f800000ff2e7424 */ /* 0x000fe200078e00ff */
[----:B------:R-:W-:Y:S01]  /*0120*/  MOV R36, 0xff800000 ;  /* 0xff80000000247802 */ /* 0x000fe20000000f00 */
[----:B------:R-:W-:Y:S02]  /*0130*/  IMAD.MOV.U32 R44, RZ, RZ, 0x7f800000 ;  /* 0x7f800000ff2c7424 */ /* 0x000fe400078e00ff */
[----:B-1----:R-:W-:-:S02]  /*0140*/  IMAD R4, R23, 0x3000, RZ ;  /* 0x0000300017047824 */ /* 0x002fc400078e02ff */
[----:B------:R-:W-:Y:S02]  /*0150*/  IMAD.MOV.U32 R43, RZ, RZ, 0x7f800000 ;  /* 0x7f800000ff2b7424 */ /* 0x000fe400078e00ff */
[----:B------:R-:W-:Y:S02]  /*0160*/  IMAD.MOV.U32 R42, RZ, RZ, 0x7f800000 ;  /* 0x7f800000ff2a7424 */ /* 0x000fe400078e00ff */
[----:B------:R-:W-:Y:S02]  /*0170*/  IMAD.MOV.U32 R41, RZ, RZ, 0x7f800000 ;  /* 0x7f800000ff297424 */ /* 0x000fe400078e00ff */
[----:B------:R-:W-:Y:S02]  /*0180*/  IMAD.MOV.U32 R40, RZ, RZ, -0x800000 ;  /* 0xff800000ff287424 */ /* 0x000fe400078e00ff */
[----:B------:R-:W-:Y:S02]  /*0190*/  IMAD.MOV.U32 R39, RZ, RZ, -0x800000 ;  /* 0xff800000ff277424 */ /* 0x000fe400078e00ff */
[----:B------:R-:W-:-:S02]  /*01a0*/  IMAD.MOV.U32 R38, RZ, RZ, -0x800000 ;  /* 0xff800000ff267424 */ /* 0x000fc400078e00ff */
[----:B------:R-:W-:Y:S02]  /*01b0*/  IMAD.MOV.U32 R37, RZ, RZ, -0x800000 ;  /* 0xff800000ff257424 */ /* 0x000fe400078e00ff */
[----:B------:R-:W-:Y:S01]  /*01c0*/  IMAD.MOV.U32 R35, RZ, RZ, 0x7f800000 ;  /* 0x7f800000ff237424 */ /* 0x000fe200078e00ff */
[C---:B----4-:R-:W-:Y:S01]  /*01d0*/  LOP3.LUT R2, R27.reuse, 0x1ff, RZ, 0xc0, !PT ;  /* 0x000001ff1b027812 */ /* 0x050fe200078ec0ff */
[C---:B------:R-:W-:Y:S02]  /*01e0*/  IMAD.SHL.U32 R25, R27.reuse, 0x8, RZ ;  /* 0x000000081b197824 */ /* 0x040fe400078e00ff */
[----:B------:R-:W-:Y:S02]  /*01f0*/  IMAD.SHL.U32 R27, R27, 0x4, RZ ;  /* 0x000000041b1b7824 */ /* 0x000fe400078e00ff */
[CC--:B------:R-:W-:Y:S01]  /*0200*/  IMAD.WIDE.U32 R20, R2.reuse, R3.reuse, c[0x0][0x180] ;  /* 0x0000600002147625 */ /* 0x0c0fe200078e0003 */
[----:B------:R-:W-:Y:S02]  /*0210*/  LOP3.LUT R25, R25, 0xff8, RZ, 0xc0, !PT ;  /* 0x00000ff819197812 */ /* 0x000fe400078ec0ff */
[----:B------:R-:W-:Y:S01]  /*0220*/  LOP3.LUT R26, R27, 0x7fc, RZ, 0xc0, !PT ;  /* 0x000007fc1b1a7812 */ /* 0x000fe200078ec0ff */
[----:B------:R-:W-:Y:S01]  /*0230*/  IMAD.WIDE.U32 R2, R2, R3, c[0x0][0x178] ;  /* 0x00005e0002027625 */ /* 0x000fe200078e0003 */
[----:B------:R-:W-:-:S02]  /*0240*/  LOP3.LUT R27, R4, 0x7fc, R27, 0xf8, !PT ;  /* 0x000007fc041b7812 */ /* 0x000fc400078ef81b */
[----:B------:R-:W-:Y:S01]  /*0250*/  LOP3.LUT R29, R4, R25, RZ, 0xfc, !PT ;  /* 0x00000019041d7212 */ /* 0x000fe200078efcff */
[----:B------:R-:W-:Y:S02]  /*0260*/  IMAD.MOV.U32 R22, RZ, RZ, R20 ;  /* 0x000000ffff167224 */ /* 0x000fe400078e0014 */
[----:B------:R-:W-:Y:S02]  /*0270*/  IMAD.MOV.U32 R20, RZ, RZ, R2 ;  /* 0x000000ffff147224 */ /* 0x000fe400078e0002 */
[----:B------:R-:W-:Y:S02]  /*0280*/  IMAD.MOV.U32 R2, RZ, RZ, -0x1000 ;  /* 0xfffff000ff027424 */ /* 0x000fe400078e00ff */
[----:B------:R-:W-:Y:S02]  /*0290*/  IMAD.MOV.U32 R34, RZ, RZ, 0x7f800000 ;  /* 0x7f800000ff227424 */ /* 0x000fe400078e00ff */
[----:B--2---:R-:W-:-:S05]  /*02a0*/  IMAD.U32 R7, R0, 0x10000, RZ ;  /* 0x0001000000077824 */ /* 0x004fca00078e00ff */
[----:B------:R-:W-:Y:S02]  /*02b0*/  FSETP.GE.AND P0, PT, R7, RZ, PT ;  /* 0x000000ff0700720b */ /* 0x000fe40003f06000 */
[----:B---3--:R-:W-:Y:S02]  /*02c0*/  SHF.L.U32 R7, R6, 0x10, RZ ;  /* 0x0000001006077819 */ /* 0x008fe400000006ff */
[----:B------:R-:W-:Y:S02]  /*02d0*/  SEL R0, R0, RZ, !P0 ;  /* 0x000000ff00007207 */ /* 0x000fe40004000000 */
[----:B------:R-:W-:-:S03]  /*02e0*/  FSETP.GTU.AND P0, PT, R7, RZ, PT ;  /* 0x000000ff0700720b */ /* 0x000fc60003f0c000 */
[----:B------:R-:W-:Y:S01]  /*02f0*/  IMAD.U32 R0, R0, 0x10000, RZ ;  /* 0x0001000000007824 */ /* 0x000fe200078e00ff */
[----:B------:R-:W-:-:S03]  /*0300*/  SEL R6, R6, RZ, P0 ;  /* 0x000000ff06067207 */ /* 0x000fc60000000000 */
[----:B------:R-:W-:Y:S01]  /*0310*/  FADD R24, RZ, -R0 ;  /* 0x80000000ff187221 */ /* 0x000fe20000000000 */
[----:B------:R-:W-:Y:S02]  /*0320*/  IMAD.MOV.U32 R0, RZ, RZ, -0x1 ;  /* 0xffffffffff007424 */ /* 0x000fe400078e00ff */
[----:B------:R-:W-:Y:S02]  /*0330*/  IMAD.U32 R5, R6, 0x10000, RZ ;  /* 0x0001000006057824 */ /* 0x000fe400078e00ff */
[----:B------:R-:W-:-:S03]  /*0340*/  FSETP.NAN.AND P2, PT, R24, R24, PT ;  /* 0x000000181800720b */ /* 0x000fc60003f48000 */
[----:B------:R-:W-:-:S10]  /*0350*/  FSETP.GT.AND P0, PT, R24, R5, PT ;  /* 0x000000051800720b */ /* 0x000fd40003f04000 */
[----:B------:R-:W-:-:S05]  /*0360*/  @!P2 FSEL R24, R24, R5, P0 ;  /* 0x000000051818a208 */ /* 0x000fca0000000000 */
[----:B------:R-:W-:-:S05]  /*0370*/  FMUL R24, R24, 0.0078740157186985015869 ;  /* 0x3c01020418187820 */ /* 0x000fca0000400000 */
[C---:B------:R-:W-:Y:S02]  /*0380*/  FSETP.GT.AND P0, PT, R24.reuse, 9.9999997473787516356e-06, PT ;  /* 0x3727c5ac1800780b */ /* 0x040fe40003f04000 */
[----:B------:R-:W-:-:S11]  /*0390*/  FSETP.NAN.AND P2, PT, R24, R24, PT ;  /* 0x000000181800720b */ /* 0x000fd60003f48000 */
[----:B------:R-:W-:Y:S02]  /*03a0*/  @!P0 FSEL R24, R24, 9.9999997473787516356e-06, P2 ;  /* 0x3727c5ac18188808 */ /* 0x000fe40001000000 */
.L_x_22:
[----:B------:R-:W-:Y:S01]  /*03b0*/  IADD3 R31, R29, R2, RZ ;  /* 0x000000021d1f7210 */ /* 0x000fe20007ffe0ff */
[----:B------:R-:W-:Y:S01]  /*03c0*/  IMAD.MOV.U32 R28, RZ, RZ, 0x4 ;  /* 0x00000004ff1c7424 */ /* 0x000fe200078e00ff */
[----:B------:R-:W-:Y:S01]  /*03d0*/  CS2R R4, SRZ ;  /* 0x0000000000047805 */ /* 0x000fe2000001ff00 */
[----:B------:R-:W-:Y:S01]  /*03e0*/  CS2R R6, SRZ ;  /* 0x0000000000067805 */ /* 0x000fe2000001ff00 */
[----:B------:R-:W-:Y:S01]  /*03f0*/  IADD3 R33, R31, 0x1000, RZ ;  /* 0x000010001f217810 */ /* 0x000fe20007ffe0ff */
[----:B------:R-:W-:-:S04]  /*0400*/  IMAD.MOV.U32 R8, RZ, RZ, R20 ;  /* 0x000000ffff087224 */ /* 0x000fc800078e0014 */
[----:B------:R-:W-:Y:S01]  /*0410*/  IMAD.WIDE R32, R33, R28, c[0x0][0x160] ;  /* 0x0000580021207625 */ /* 0x000fe200078e021c */
[----:B------:R-:W-:-:S03]  /*0420*/  MOV R13, R21 ;  /* 0x00000015000d7202 */ /* 0x000fc60000000f00 */
[----:B------:R-:W-:Y:S01]  /*0430*/  IMAD.MOV.U32 R9, RZ, RZ, R3 ;  /* 0x000000ffff097224 */ /* 0x000fe200078e0003 */
[----:B------:R-:W2:Y:S01]  /*0440*/  @!P1 LDG.E.EF.128 R4, [R32.64] ;  /* 0x0000000420049981 */ /* 0x000ea2000c0e1d00 */
[----:B------:R-:W-:-:S04]  /*0450*/  IMAD.MOV.U32 R12, RZ, RZ, R22 ;  /* 0x000000ffff0c7224 */ /* 0x000fc800078e0016 */
[----:B------:R-:W3:Y:S04]  /*0460*/  LDG.E.EL.128 R8, [R8.64] ;  /* 0x0000000408087981 */ /* 0x000ee8000c2e1d00 */
[----:B------:R-:W4:Y:S01]  /*0470*/  LDG.E.EL.128 R12, [R12.64] ;  /* 0x000000040c0c7981 */ /* 0x000f22000c2e1d00 */
[----:B------:R-:W-:Y:S01]  /*0480*/  IADD3 R31, R31, 0x1004, RZ ;  /* 0x000010041f1f7810 */ /* 0x000fe20007ffe0ff */
[----:B------:R-:W-:Y:S01]  /*0490*/  CS2R R16, SRZ ;  /* 0x0000000000107805 */ /* 0x000fe2000001ff00 */
[----:B------:R-:W-:-:S03]  /*04a0*/  CS2R R18, SRZ ;  /* 0x0000000000127805 */ /* 0x000fc6000001ff00 */
[----:B------:R-:W-:-:S05]  /*04b0*/  IMAD.WIDE R30, R31, R28, c[0x0][0x160] ;  /* 0x000058001f1e7625 */ /* 0x000fca00078e021c */
[----:B------:R0:W5:Y:S01]  /*04c0*/  @!P1 LDG.E.EF.128 R16, [R30.64] ;  /* 0x000000041e109981 */ /* 0x000162000c0e1d00 */
[----:B------:R-:W-:Y:S01]  /*04d0*/  BSSY B0, `(.L_x_0) ;  /* 0x000005b000007945 */ /* 0x000fe20003800000 */
[----:B--2---:R-:W-:Y:S02]  /*04e0*/  I2FP.F32.S32 R51, R4 ;  /* 0x0000000400337245 */ /* 0x004fe40000201400 */
[----:B------:R-:W-:Y:S01]  /*04f0*/  I2FP.F32.S32 R53, R5 ;  /* 0x0000000500357245 */ /* 0x000fe20000201400 */
[----:B---3--:R-:W-:Y:S02]  /*0500*/  IMAD.U32 R4, R8, 0x10000, RZ ;  /* 0x0001000008047824 */ /* 0x008fe400078e00ff */
[----:B------:R-:W-:Y:S01]  /*0510*/  FMUL R51, R24, R51 ;  /* 0x0000003318337220 */ /* 0x000fe20000400000 */
[----:B------:R-:W-:Y:S01]  /*0520*/  PRMT R8, R8, 0x7632, R8 ;  /* 0x0000763208087816 */ /* 0x000fe20000000008 */
[----:B------:R-:W-:Y:S01]  /*0530*/  FMUL R53, R24, R53 ;  /* 0x0000003518357220 */ /* 0x000fe20000400000 */
[----:B----4-:R-:W-:-:S02]  /*0540*/  IMAD.U32 R33, R12, 0x10000, RZ ;  /* 0x000100000c217824 */ /* 0x010fc400078e00ff */
[----:B------:R-:W-:Y:S02]  /*0550*/  SHF.L.U32 R5, R8, 0x10, RZ ;  /* 0x0000001008057819 */ /* 0x000fe400000006ff */
[----:B------:R-:W-:-:S04]  /*0560*/  FFMA R4, R4, R51, R33 ;  /* 0x0000003304047223 */ /* 0x000fc80000000021 */
[----:B------:R-:W-:-:S04]  /*0570*/  FMUL R33, R4, R4 ;  /* 0x0000000404217220 */ /* 0x000fc80000400000 */
[----:B------:R-:W-:-:S04]  /*0580*/  FMUL R33, R4, R33 ;  /* 0x0000002104217220 */ /* 0x000fc80000400000 */
[----:B------:R-:W-:-:S04]  /*0590*/  FFMA R32, R33, 0.044714998453855514526, R4 ;  /* 0x3d37271321207823 */ /* 0x000fc80000000004 */
[----:B------:R-:W-:-:S04]  /*05a0*/  FMUL R32, R32, 0.79788458347320556641 ;  /* 0x3f4c422a20207820 */ /* 0x000fc80000400000 */
[----:B------:R-:W-:-:S05]  /*05b0*/  FADD.FTZ R52, |R32|, -RZ ;  /* 0x800000ff20347221 */ /* 0x000fca0000010200 */
[----:B------:R-:W-:-:S13]  /*05c0*/  FSETP.GE.AND P2, PT, R52, 0.60000002384185791016, PT ;  /* 0x3f19999a3400780b */ /* 0x000fda0003f46000 */
[----:B------:R-:W-:Y:S01]  /*05d0*/  @P2 FMUL R33, R52, 2.8853900432586669922 ;  /* 0x4038aa3b34212820 */ /* 0x000fe20000400000 */
[----:B0-----:R-:W-:Y:S01]  /*05e0*/  @!P2 IMAD.MOV.U32 R31, RZ, RZ, 0x3c80f082 ;  /* 0x3c80f082ff1fa424 */ /* 0x001fe200078e00ff */
[----:B------:R-:W-:Y:S01]  /*05f0*/  @!P2 FMUL R30, R32, R32 ;  /* 0x00000020201ea220 */ /* 0x000fe20000400000 */
[----:B------:R-:W-:Y:S01]  /*0600*/  @P2 IMAD.MOV.U32 R51, RZ, RZ, 0x3f800000 ;  /* 0x3f800000ff332424 */ /* 0x000fe200078e00ff */
[----:B------:R-:W-:Y:S02]  /*0610*/  @P2 FSETP.GE.AND P0, PT, R52, 9.010913848876953125, PT ;  /* 0x41102cb43400280b */ /* 0x000fe40003f06000 */
[----:B------:R-:W0:Y:S01]  /*0620*/  @P2 MUFU.EX2 R33, R33 ;  /* 0x0000002100212308 */ /* 0x000e220000000800 */
[----:B------:R-:W-:-:S04]  /*0630*/  @!P2 FFMA.FTZ R31, R30, R31, -0.052303962409496307373 ;  /* 0xbd563cae1e1fa423 */ /* 0x000fc8000001001f */
[----:B------:R-:W-:Y:S01]  /*0640*/  @!P2 FFMA.FTZ R31, R30, R31, 0.1331529766321182251 ;  /* 0x3e0859411e1fa423 */ /* 0x000fe2000001001f */
[----:B0-----:R-:W-:-:S03]  /*0650*/  @P2 FADD R50, R33, 1 ;  /* 0x3f80000021322421 */ /* 0x001fc60000000000 */
[----:B------:R-:W-:Y:S01]  /*0660*/  @!P2 FFMA.FTZ R33, R30, R31, -0.33332768082618713379 ;  /* 0xbeaaa9ed1e21a423 */ /* 0x000fe2000001001f */
[----:B------:R-:W-:-:S03]  /*0670*/  PRMT R31, R12, 0x7632, R31 ;  /* 0x000076320c1f7816 */ /* 0x000fc6000000001f */
[----:B------:R-:W-:Y:S01]  /*0680*/  @!P2 FFMA.FTZ R33, R30, R33, RZ ;  /* 0x000000211e21a223 */ /* 0x000fe200000100ff */
[----:B------:R-:W0:Y:S01]  /*0690*/  @P2 MUFU.RCP R50, R50 ;  /* 0x0000003200322308 */ /* 0x000e220000001000 */
[----:B------:R-:W-:Y:S01]  /*06a0*/  IMAD.U32 R8, R31, 0x10000, RZ ;  /* 0x000100001f087824 */ /* 0x000fe200078e00ff */
[----:B------:R-:W-:Y:S02]  /*06b0*/  I2FP.F32.S32 R31, R7 ;  /* 0x00000007001f7245 */ /* 0x000fe40000201400 */
[----:B------:R-:W-:Y:S01]  /*06c0*/  I2FP.F32.S32 R7, R6 ;  /* 0x0000000600077245 */ /* 0x000fe20000201400 */
[----:B------:R-:W-:Y:S01]  /*06d0*/  FFMA R5, R5, R53, R8 ;  /* 0x0000003505057223 */ /* 0x000fe20000000008 */
[----:B------:R-:W-:Y:S01]  /*06e0*/  IMAD.U32 R8, R10, 0x10000, RZ ;  /* 0x000100000a087824 */ /* 0x000fe200078e00ff */
[C---:B------:R-:W-:Y:S01]  /*06f0*/  PRMT R30, R9.reuse, 0x7632, R30 ;  /* 0x00007632091e7816 */ /* 0x040fe2000000001e */
[----:B------:R-:W-:Y:S01]  /*0700*/  IMAD.U32 R6, R9, 0x10000, RZ ;  /* 0x0001000009067824 */ /* 0x000fe200078e00ff */
[C---:B------:R-:W-:Y:S01]  /*0710*/  PRMT R9, R13.reuse, 0x7632, R9 ;  /* 0x000076320d097816 */ /* 0x040fe20000000009 */
[----:B------:R-:W-:Y:S01]  /*0720*/  FMUL R31, R24, R31 ;  /* 0x0000001f181f7220 */ /* 0x000fe20000400000 */
[----:B------:R-:W-:Y:S01]  /*0730*/  SHF.L.U32 R13, R13, 0x10, RZ ;  /* 0x000000100d0d7819 */ /* 0x000fe200000006ff */
[----:B------:R-:W-:Y:S01]  /*0740*/  IMAD.U32 R30, R30, 0x10000, RZ ;  /* 0x000100001e1e7824 */ /* 0x000fe200078e00ff */
[----:B-----5:R-:W-:-:S02]  /*0750*/  I2FP.F32.S32 R53, R16 ;  /* 0x0000001000357245 */ /* 0x020fc40000201400 */
[----:B------:R-:W-:Y:S01]  /*0760*/  SHF.L.U32 R9, R9, 0x10, RZ ;  /* 0x0000001009097819 */ /* 0x000fe200000006ff */
[----:B0-----:R-:W-:Y:S02]  /*0770*/  @P2 FFMA.FTZ R51, R50, -2, R51 ;  /* 0xc000000032332823 */ /* 0x001fe40000010033 */
[----:B------:R-:W-:-:S03]  /*0780*/  FMUL R53, R24, R53 ;  /* 0x0000003518357220 */ /* 0x000fc60000400000 */
[----:B------:R-:W-:-:S04]  /*0790*/  @P2 FSEL R51, R51, 1, !P0 ;  /* 0x3f80000033332808 */ /* 0x000fc80004000000 */
[--C-:B------:R-:W-:Y:S01]  /*07a0*/  @P2 LOP3.LUT R12, R51, 0x80000000, R32.reuse, 0xf8, !PT ;  /* 0x80000000330c2812 */ /* 0x100fe200078ef820 */
[----:B------:R-:W-:Y:S01]  /*07b0*/  @!P2 FFMA.FTZ R12, R32, R33, R32 ;  /* 0x00000021200ca223 */ /* 0x000fe20000010020 */
[----:B------:R-:W-:Y:S01]  /*07c0*/  PRMT R32, R10, 0x7632, R32 ;  /* 0x000076320a207816 */ /* 0x000fe20000000020 */
[C---:B------:R-:W-:Y:S01]  /*07d0*/  IMAD.U32 R33, R14.reuse, 0x10000, RZ ;  /* 0x000100000e217824 */ /* 0x040fe200078e00ff */
[----:B------:R-:W-:Y:S02]  /*07e0*/  PRMT R10, R14, 0x7632, R10 ;  /* 0x000076320e0a7816 */ /* 0x000fe4000000000a */
[----:B------:R-:W-:Y:S01]  /*07f0*/  I2FP.F32.S32 R51, R17 ;  /* 0x0000001100337245 */ /* 0x000fe20000201400 */
[----:B------:R-:W-:Y:S01]  /*0800*/  FFMA R8, R8, R53, R33 ;  /* 0x0000003508087223 */ /* 0x000fe20000000021 */
[----:B------:R-:W-:Y:S02]  /*0810*/  IMAD.U32 R32, R32, 0x10000, RZ ;  /* 0x0001000020207824 */ /* 0x000fe400078e00ff */
[----:B------:R-:W-:Y:S01]  /*0820*/  IMAD.U32 R17, R10, 0x10000, RZ ;  /* 0x000100000a117824 */ /* 0x000fe200078e00ff */
[C---:B------:R-:W-:Y:S01]  /*0830*/  FMUL R10, R24.reuse, R7 ;  /* 0x00000007180a7220 */ /* 0x040fe20000400000 */
[----:B------:R-:W-:Y:S01]  /*0840*/  FMUL R51, R24, R51 ;  /* 0x0000003318337220 */ /* 0x000fe20000400000 */
[----:B------:R-:W-:-:S02]  /*0850*/  FFMA R7, R30, R31, R9 ;  /* 0x0000001f1e077223 */ /* 0x000fc40000000009 */
[----:B------:R-:W-:Y:S01]  /*0860*/  FFMA R6, R6, R10, R13 ;  /* 0x0000000a06067223 */ /* 0x000fe2000000000d */
[C---:B------:R-:W-:Y:S01]  /*0870*/  FMUL R10, R5.reuse, R5 ;  /* 0x00000005050a7220 */ /* 0x040fe20000400000 */
[----:B------:R-:W-:Y:S01]  /*0880*/  FFMA R9, R32, R51, R17 ;  /* 0x0000003320097223 */ /* 0x000fe20000000011 */
[----:B------:R-:W-:Y:S01]  /*0890*/  I2FP.F32.S32 R17, R18 ;  /* 0x0000001200117245 */ /* 0x000fe20000201400 */
[C---:B------:R-:W-:Y:S01]  /*08a0*/  FMUL R13, R6.reuse, R6 ;  /* 0x00000006060d7220 */ /* 0x040fe20000400000 */
[----:B------:R-:W-:Y:S01]  /*08b0*/  FMUL R10, R5, R10 ;  /* 0x0000000a050a7220 */ /* 0x000fe20000400000 */
[C---:B------:R-:W-:Y:S02]  /*08c0*/  FMUL R16, R7.reuse, R7 ;  /* 0x0000000707107220 */ /* 0x040fe40000400000 */
[----:B------:R-:W-:Y:S01]  /*08d0*/  FMUL R31, R6, R13 ;  /* 0x0000000d061f7220 */ /* 0x000fe20000400000 */
[----:B------:R-:W-:Y:S01]  /*08e0*/  FFMA R10, R10, 0.044714998453855514526, R5 ;  /* 0x3d3727130a0a7823 */ /* 0x000fe20000000005 */
[----:B------:R-:W-:Y:S01]  /*08f0*/  FMUL R17, R24, R17 ;  /* 0x0000001118117220 */ /* 0x000fe20000400000 */
[----:B------:R-:W-:Y:S01]  /*0900*/  FMUL R13, R8, R8 ;  /* 0x00000008080d7220 */ /* 0x000fe20000400000 */
[----:B------:R-:W-:Y:S01]  /*0910*/  FMUL R16, R7, R16 ;  /* 0x0000001007107220 */ /* 0x000fe20000400000 */
[----:B------:R-:W-:Y:S01]  /*0920*/  FMUL R14, R10, 0.79788458347320556641 ;  /* 0x3f4c422a0a0e7820 */ /* 0x000fe20000400000 */
[----:B------:R-:W-:-:S03]  /*0930*/  FFMA R32, R31, 0.044714998453855514526, R6 ;  /* 0x3d3727131f207823 */ /* 0x000fc60000000006 */
[----:B------:R-:W-:-:S05]  /*0940*/  FADD.FTZ R33, |R14|, -RZ ;  /* 0x800000ff0e217221 */ /* 0x000fca0000010200 */
[----:B------:R-:W-:-:S13]  /*0950*/  FSETP.GE.AND P0, PT, R33, 0.60000002384185791016, PT ;  /* 0x3f19999a2100780b */ /* 0x000fda0003f06000 */
[----:B------:R-:W-:Y:S05]  /*0960*/  @!P0 BRA `(.L_x_1) ;  /* 0x000000a000008947 */ /* 0x000fea0003800000 */
[C---:B------:R-:W-:Y:S01]  /*0970*/  FMUL R10, R33.reuse, 2.8853900432586669922 ;  /* 0x4038aa3b210a7820 */ /* 0x040fe20000400000 */
[----:B------:R-:W-:Y:S01]  /*0980*/  IMAD.MOV.U32 R31, RZ, RZ, 0x3f800000 ;  /* 0x3f800000ff1f7424 */ /* 0x000fe200078e00ff */
[----:B------:R-:W-:-:S04]  /*0990*/  FSETP.GE.AND P0, PT, R33, 9.010913848876953125, PT ;  /* 0x41102cb42100780b */ /* 0x000fc80003f06000 */
[----:B------:R-:W0:Y:S02]  /*09a0*/  MUFU.EX2 R10, R10 ;  /* 0x0000000a000a7308 */ /* 0x000e240000000800 */
[----:B0-----:R-:W-:-:S06]  /*09b0*/  FADD R18, R10, 1 ;  /* 0x3f8000000a127421 */ /* 0x001fcc0000000000 */
[----:B------:R-:W0:Y:S02]  /*09c0*/  MUFU.RCP R18, R18 ;  /* 0x0000001200127308 */ /* 0x000e240000001000 */
[----:B0-----:R-:W-:-:S05]  /*09d0*/  FFMA.FTZ R30, R18, -2, R31 ;  /* 0xc0000000121e7823 */ /* 0x001fca000001001f */
[----:B------:R-:W-:-:S04]  /*09e0*/  FSEL R31, R30, 1, !P0 ;  /* 0x3f8000001e1f7808 */ /* 0x000fc80004000000 */
[----:B------:R-:W-:Y:S01]  /*09f0*/  LOP3.LUT R14, R31, 0x80000000, R14, 0xf8, !PT ;  /* 0x800000001f0e7812 */ /* 0x000fe200078ef80e */
[----:B------:R-:W-:Y:S05]  /*0a00*/  BRA `(.L_x_2) ;  /* 0x0000007000007947 */ /* 0x000fea0003800000 */
.L_x_1:
[----:B------:R-:W-:Y:S01]  /*0a10*/  IMAD.MOV.U32 R10, RZ, RZ, 0x3c80f082 ;  /* 0x3c80f082ff0a7424 */ /* 0x000fe200078e00ff */
[----:B------:R-:W-:-:S04]  /*0a20*/  FMUL R31, R14, R14 ;  /* 0x0000000e0e1f7220 */ /* 0x000fc80000400000 */
[----:B------:R-:W-:-:S04]  /*0a30*/  FFMA.FTZ R10, R31, R10, -0.052303962409496307373 ;  /* 0xbd563cae1f0a7423 */ /* 0x000fc8000001000a */
[----:B------:R-:W-:-:S04]  /*0a40*/  FFMA.FTZ R10, R31, R10, 0.1331529766321182251 ;  /* 0x3e0859411f0a7423 */ /* 0x000fc8000001000a */
[----:B------:R-:W-:-:S04]  /*0a50*/  FFMA.FTZ R10, R31, R10, -0.33332768082618713379 ;  /* 0xbeaaa9ed1f0a7423 */ /* 0x000fc8000001000a */
[----:B------:R-:W-:-:S04]  /*0a60*/  FFMA.FTZ R31, R31, R10, RZ ;  /* 0x0000000a1f1f7223 */ /* 0x000fc800000100ff */
[----:B------:R-:W-:Y:S02]  /*0a70*/  FFMA.FTZ R14, R14, R31, R14 ;  /* 0x0000001f0e0e7223 */ /* 0x000fe4000001000e */
.L_x_2:
[----:B------:R-:W-:Y:S05]  /*0a80*/  BSYNC B0 ;  /* 0x0000000000007941 */ /* 0x000fea0003800000 */
.L_x_0:
[----:B------:R-:W-:Y:S01]  /*0a90*/  FMUL R18, R32, 0.79788458347320556641 ;  /* 0x3f4c422a20127820 */ /* 0x000fe20000400000 */
[----:B------:R-:W-:Y:S01]  /*0aa0*/  SHF.L.U32 R10, R11, 0x10, RZ ;  /* 0x000000100b0a7819 */ /* 0x000fe200000006ff */
[----:B------:R-:W-:Y:S01]  /*0ab0*/  IMAD.U32 R30, R15, 0x10000, RZ ;  /* 0x000100000f1e7824 */ /* 0x000fe200078e00ff */
[----:B------:R-:W-:Y:S01]  /*0ac0*/  I2FP.F32.S32 R31, R19 ;  /* 0x00000013001f7245 */ /* 0x000fe20000201400 */
[----:B------:R-:W-:Y:S01]  /*0ad0*/  FADD.FTZ R33, |R18|, -RZ ;  /* 0x800000ff12217221 */ /* 0x000fe20000010200 */
[----:B------:R-:W-:Y:S01]  /*0ae0*/  PRMT R15, R11, 0x7632, R15 ;  /* 0x000076320b0f7816 */ /* 0x000fe2000000000f */
[----:B------:R-:W-:Y:S01]  /*0af0*/  BSSY B0, `(.L_x_3) ;  /* 0x000001a000007945 */ /* 0x000fe20003800000 */
[----:B------:R-:W-:Y:S01]  /*0b00*/  FFMA R10, R17, R10, R30 ;  /* 0x0000000a110a7223 */ /* 0x000fe2000000001e */
[----:B------:R-:W-:Y:S01]  /*0b10*/  FMUL R13, R8, R13 ;  /* 0x0000000d080d7220 */ /* 0x000fe20000400000 */
[----:B------:R-:W-:Y:S01]  /*0b20*/  FSETP.GE.AND P0, PT, R33, 0.60000002384185791016, PT ;  /* 0x3f19999a2100780b */ /* 0x000fe20003f06000 */
[----:B------:R-:W-:Y:S01]  /*0b30*/  FFMA R32, R16, 0.044714998453855514526, R7 ;  /* 0x3d37271310207823 */ /* 0x000fe20000000007 */
[----:B------:R-:W-:Y:S01]  /*0b40*/  PRMT R19, R15, 0x7632, R19 ;  /* 0x000076320f137816 */ /* 0x000fe20000000013 */
[----:B------:R-:W-:Y:S01]  /*0b50*/  FMUL R30, R9, R9 ;  /* 0x00000009091e7220 */ /* 0x000fe20000400000 */
[----:B------:R-:W-:-:S09]  /*0b60*/  FMUL R17, R24, R31 ;  /* 0x0000001f18117220 */ /* 0x000fd20000400000 */
        /* <DEDUP_REMOVED lines=11> */
.L_x_4:
[----:B------:R-:W-:Y:S01]  /*0c20*/  IMAD.MOV.U32 R11, RZ, RZ, 0x3c80f082 ;  /* 0x3c80f082ff0b7424 */ /* 0x000fe200078e00ff */
[----:B------:R-:W-:-:S04]  /*0c30*/  FMUL R16, R18, R18 ;  /* 0x0000001212107220 */ /* 0x000fc80000400000 */
[----:B------:R-:W-:-:S04]  /*0c40*/  FFMA.FTZ R11, R16, R11, -0.052303962409496307373 ;  /* 0xbd563cae100b7423 */ /* 0x000fc8000001000b */
[----:B------:R-:W-:-:S04]  /*0c50*/  FFMA.FTZ R11, R16, R11, 0.1331529766321182251 ;  /* 0x3e085941100b7423 */ /* 0x000fc8000001000b */
[----:B------:R-:W-:-:S04]  /*0c60*/  FFMA.FTZ R11, R16, R11, -0.33332768082618713379 ;  /* 0xbeaaa9ed100b7423 */ /* 0x000fc8000001000b */
[----:B------:R-:W-:-:S04]  /*0c70*/  FFMA.FTZ R11, R16, R11, RZ ;  /* 0x0000000b100b7223 */ /* 0x000fc800000100ff */
[----:B------:R-:W-:Y:S02]  /*0c80*/  FFMA.FTZ R16, R18, R11, R18 ;  /* 0x0000000b12107223 */ /* 0x000fe40000010012 */
.L_x_5:
[----:B------:R-:W-:Y:S05]  /*0c90*/  BSYNC B0 ;  /* 0x0000000000007941 */ /* 0x000fea0003800000 */
.L_x_3:
[----:B------:R-:W-:Y:S01]  /*0ca0*/  FMUL R18, R32, 0.79788458347320556641 ;  /* 0x3f4c422a20127820 */ /* 0x000fe20000400000 */
[----:B------:R-:W-:Y:S01]  /*0cb0*/  SHF.L.U32 R32, R15, 0x10, RZ ;  /* 0x000000100f207819 */ /* 0x000fe200000006ff */
[----:B------:R-:W-:Y:S01]  /*0cc0*/  IMAD.U32 R50, R19, 0x10000, RZ ;  /* 0x0001000013327824 */ /* 0x000fe200078e00ff */
[----:B------:R-:W-:Y:S01]  /*0cd0*/  BSSY B0, `(.L_x_6) ;  /* 0x0000019000007945 */ /* 0x000fe20003800000 */
[----:B------:R-:W-:Y:S01]  /*0ce0*/  FADD.FTZ R33, |R18|, -RZ ;  /* 0x800000ff12217221 */ /* 0x000fe20000010200 */
[----:B------:R-:W-:Y:S01]  /*0cf0*/  FMUL R30, R9, R30 ;  /* 0x0000001e091e7220 */ /* 0x000fe20000400000 */
[----:B------:R-:W-:Y:S01]  /*0d00*/  FFMA R11, R17, R32, R50 ;  /* 0x00000020110b7223 */ /* 0x000fe20000000032 */
[----:B------:R-:W-:Y:S01]  /*0d10*/  FFMA R31, R13, 0.044714998453855514526, R8 ;  /* 0x3d3727130d1f7823 */ /* 0x000fe20000000008 */
[----:B------:R-:W-:Y:S01]  /*0d20*/  FMUL R19, R10, R10 ;  /* 0x0000000a0a137220 */ /* 0x000fe20000400000 */
        /* <DEDUP_REMOVED lines=12> */
.L_x_7:
[----:B------:R-:W-:Y:S01]  /*0df0*/  IMAD.MOV.U32 R13, RZ, RZ, 0x3c80f082 ;  /* 0x3c80f082ff0d7424 */ /* 0x000fe200078e00ff */
[----:B------:R-:W-:-:S04]  /*0e00*/  FMUL R32, R18, R18 ;  /* 0x0000001212207220 */ /* 0x000fc80000400000 */
[----:B------:R-:W-:-:S04]  /*0e10*/  FFMA.FTZ R13, R32, R13, -0.052303962409496307373 ;  /* 0xbd563cae200d7423 */ /* 0x000fc8000001000d */
[----:B------:R-:W-:-:S04]  /*0e20*/  FFMA.FTZ R13, R32, R13, 0.1331529766321182251 ;  /* 0x3e085941200d7423 */ /* 0x000fc8000001000d */
[----:B------:R-:W-:-:S04]  /*0e30*/  FFMA.FTZ R13, R32, R13, -0.33332768082618713379 ;  /* 0xbeaaa9ed200d7423 */ /* 0x000fc8000001000d */
[----:B------:R-:W-:-:S04]  /*0e40*/  FFMA.FTZ R13, R32, R13, RZ ;  /* 0x0000000d200d7223 */ /* 0x000fc800000100ff */
[----:B------:R-:W-:Y:S02]  /*0e50*/  FFMA.FTZ R18, R18, R13, R18 ;  /* 0x0000000d12127223 */ /* 0x000fe40000010012 */
.L_x_8:
[----:B------:R-:W-:Y:S05]  /*0e60*/  BSYNC B0 ;  /* 0x0000000000007941 */ /* 0x000fea0003800000 */
.L_x_6:
[----:B------:R-:W-:Y:S01]  /*0e70*/  FMUL R50, R31, 0.79788458347320556641 ;  /* 0x3f4c422a1f327820 */ /* 0x000fe20000400000 */
[----:B------:R-:W-:Y:S01]  /*0e80*/  BSSY B0, `(.L_x_9) ;  /* 0x0000018000007945 */ /* 0x000fe20003800000 */
[----:B------:R-:W-:Y:S01]  /*0e90*/  FFMA R31, R30, 0.044714998453855514526, R9 ;  /* 0x3d3727131e1f7823 */ /* 0x000fe20000000009 */
[----:B------:R-:W-:Y:S01]  /*0ea0*/  FMUL R15, R10, R19 ;  /* 0x000000130a0f7220 */ /* 0x000fe20000400000 */
[----:B------:R-:W-:Y:S01]  /*0eb0*/  FADD.FTZ R33, |R50|, -RZ ;  /* 0x800000ff32217221 */ /* 0x000fe20000010200 */
[----:B------:R-:W-:-:S04]  /*0ec0*/  FMUL R30, R11, R11 ;  /* 0x0000000b0b1e7220 */ /* 0x000fc80000400000 */
[----:B------:R-:W-:-:S13]  /*0ed0*/  FSETP.GE.AND P0, PT, R33, 0.60000002384185791016, PT ;  /* 0x3f19999a2100780b */ /* 0x000fda0003f06000 */
[----:B------:R-:W-:Y:S05]  /*0ee0*/  @!P0 BRA `(.L_x_10) ;  /* 0x000000a000008947 */ /* 0x000fea0003800000 */
[C---:B------:R-:W-:Y:S01]  /*0ef0*/  FMUL R13, R33.reuse, 2.8853900432586669922 ;  /* 0x4038aa3b210d7820 */ /* 0x040fe20000400000 */
[----:B------:R-:W-:Y:S02]  /*0f00*/  MOV R32, 0x3f800000 ;  /* 0x3f80000000207802 */ /* 0x000fe40000000f00 */
[----:B------:R-:W-:-:S03]  /*0f10*/  FSETP.GE.AND P0, PT, R33, 9.010913848876953125, PT ;  /* 0x41102cb42100780b */ /* 0x000fc60003f06000 */
[----:B------:R-:W0:Y:S02]  /*0f20*/  MUFU.EX2 R13, R13 ;  /* 0x0000000d000d7308 */ /* 0x000e240000000800 */
[----:B0-----:R-:W-:-:S06]  /*0f30*/  FADD R17, R13, 1 ;  /* 0x3f8000000d117421 */ /* 0x001fcc0000000000 */
[----:B------:R-:W0:Y:S02]  /*0f40*/  MUFU.RCP R17, R17 ;  /* 0x0000001100117308 */ /* 0x000e240000001000 */
[----:B0-----:R-:W-:-:S05]  /*0f50*/  FFMA.FTZ R19, R17, -2, R32 ;  /* 0xc000000011137823 */ /* 0x001fca0000010020 */
[----:B------:R-:W-:-:S04]  /*0f60*/  FSEL R19, R19, 1, !P0 ;  /* 0x3f80000013137808 */ /* 0x000fc80004000000 */
[----:B------:R-:W-:Y:S01]  /*0f70*/  LOP3.LUT R19, R19, 0x80000000, R50, 0xf8, !PT ;  /* 0x8000000013137812 */ /* 0x000fe200078ef832 */
[----:B------:R-:W-:Y:S05]  /*0f80*/  BRA `(.L_x_11) ;  /* 0x0000007000007947 */ /* 0x000fea0003800000 */
.L_x_10:
[----:B------:R-:W-:Y:S01]  /*0f90*/  IMAD.MOV.U32 R13, RZ, RZ, 0x3c80f082 ;  /* 0x3c80f082ff0d7424 */ /* 0x000fe200078e00ff */
[----:B------:R-:W-:-:S04]  /*0fa0*/  FMUL R32, R50, R50 ;  /* 0x0000003232207220 */ /* 0x000fc80000400000 */
[----:B------:R-:W-:-:S04]  /*0fb0*/  FFMA.FTZ R13, R32, R13, -0.052303962409496307373 ;  /* 0xbd563cae200d7423 */ /* 0x000fc8000001000d */
[----:B------:R-:W-:-:S04]  /*0fc0*/  FFMA.FTZ R13, R32, R13, 0.1331529766321182251 ;  /* 0x3e085941200d7423 */ /* 0x000fc8000001000d */
[----:B------:R-:W-:-:S04]  /*0fd0*/  FFMA.FTZ R13, R32, R13, -0.33332768082618713379 ;  /* 0xbeaaa9ed200d7423 */ /* 0x000fc8000001000d */
[----:B------:R-:W-:-:S04]  /*0fe0*/  FFMA.FTZ R13, R32, R13, RZ ;  /* 0x0000000d200d7223 */ /* 0x000fc800000100ff */
[----:B------:R-:W-:Y:S02]  /*0ff0*/  FFMA.FTZ R19, R50, R13, R50 ;  /* 0x0000000d32137223 */ /* 0x000fe40000010032 */
.L_x_11:
[----:B------:R-:W-:Y:S05]  /*1000*/  BSYNC B0 ;  /* 0x0000000000007941 */ /* 0x000fea0003800000 */
.L_x_9:
[----:B------:R-:W-:Y:S01]  /*1010*/  FMUL R50, R31, 0.79788458347320556641 ;  /* 0x3f4c422a1f327820 */ /* 0x000fe20000400000 */
[----:B------:R-:W-:Y:S01]  /*1020*/  BSSY B0, `(.L_x_12) ;  /* 0x0000017000007945 */ /* 0x000fe20003800000 */
[----:B------:R-:W-:Y:S01]  /*1030*/  FMUL R30, R11, R30 ;  /* 0x0000001e0b1e7220 */ /* 0x000fe20000400000 */
[----:B------:R-:W-:Y:S01]  /*1040*/  FFMA R31, R15, 0.044714998453855514526, R10 ;  /* 0x3d3727130f1f7823 */ /* 0x000fe2000000000a */
        /* <DEDUP_REMOVED lines=13> */
.L_x_13:
[----:B------:R-:W-:Y:S01]  /*1120*/  IMAD.MOV.U32 R13, RZ, RZ, 0x3c80f082 ;  /* 0x3c80f082ff0d7424 */ /* 0x000fe200078e00ff */
[----:B------:R-:W-:-:S04]  /*1130*/  FMUL R32, R50, R50 ;  /* 0x0000003232207220 */ /* 0x000fc80000400000 */
[----:B------:R-:W-:-:S04]  /*1140*/  FFMA.FTZ R13, R32, R13, -0.052303962409496307373 ;  /* 0xbd563cae200d7423 */ /* 0x000fc8000001000d */
[----:B------:R-:W-:-:S04]  /*1150*/  FFMA.FTZ R13, R32, R13, 0.1331529766321182251 ;  /* 0x3e085941200d7423 */ /* 0x000fc8000001000d */
[----:B------:R-:W-:-:S04]  /*1160*/  FFMA.FTZ R13, R32, R13, -0.33332768082618713379 ;  /* 0xbeaaa9ed200d7423 */ /* 0x000fc8000001000d */
[----:B------:R-:W-:-:S04]  /*1170*/  FFMA.FTZ R13, R32, R13, RZ ;  /* 0x0000000d200d7223 */ /* 0x000fc800000100ff */
[----:B------:R-:W-:Y:S02]  /*1180*/  FFMA.FTZ R51, R50, R13, R50 ;  /* 0x0000000d32337223 */ /* 0x000fe40000010032 */
.L_x_14:
[----:B------:R-:W-:Y:S05]  /*1190*/  BSYNC B0 ;  /* 0x0000000000007941 */ /* 0x000fea0003800000 */
.L_x_12:
[----:B------:R-:W-:Y:S01]  /*11a0*/  FMUL R32, R31, 0.79788458347320556641 ;  /* 0x3f4c422a1f207820 */ /* 0x000fe20000400000 */
[----:B------:R-:W-:Y:S01]  /*11b0*/  BSSY B0, `(.L_x_15) ;  /* 0x0000016000007945 */ /* 0x000fe20003800000 */
[----:B------:R-:W-:Y:S02]  /*11c0*/  FFMA R56, R30, 0.044714998453855514526, R11 ;  /* 0x3d3727131e387823 */ /* 0x000fe4000000000b */
[----:B------:R-:W-:-:S05]  /*11d0*/  FADD.FTZ R31, |R32|, -RZ ;  /* 0x800000ff201f7221 */ /* 0x000fca0000010200 */
        /* <DEDUP_REMOVED lines=12> */
.L_x_16:
[----:B------:R-:W-:Y:S01]  /*12a0*/  IMAD.MOV.U32 R13, RZ, RZ, 0x3c80f082 ;  /* 0x3c80f082ff0d7424 */ /* 0x000fe200078e00ff */
[----:B------:R-:W-:-:S04]  /*12b0*/  FMUL R30, R32, R32 ;  /* 0x00000020201e7220 */ /* 0x000fc80000400000 */
[----:B------:R-:W-:-:S04]  /*12c0*/  FFMA.FTZ R13, R30, R13, -0.052303962409496307373 ;  /* 0xbd563cae1e0d7423 */ /* 0x000fc8000001000d */
[----:B------:R-:W-:-:S04]  /*12d0*/  FFMA.FTZ R13, R30, R13, 0.1331529766321182251 ;  /* 0x3e0859411e0d7423 */ /* 0x000fc8000001000d */
[----:B------:R-:W-:-:S04]  /*12e0*/  FFMA.FTZ R13, R30, R13, -0.33332768082618713379 ;  /* 0xbeaaa9ed1e0d7423 */ /* 0x000fc8000001000d */
[----:B------:R-:W-:-:S04]  /*12f0*/  FFMA.FTZ R13, R30, R13, RZ ;  /* 0x0000000d1e0d7223 */ /* 0x000fc800000100ff */
[----:B------:R-:W-:Y:S02]  /*1300*/  FFMA.FTZ R55, R32, R13, R32 ;  /* 0x0000000d20377223 */ /* 0x000fe40000010020 */
.L_x_17:
[----:B------:R-:W-:Y:S05]  /*1310*/  BSYNC B0 ;  /* 0x0000000000007941 */ /* 0x000fea0003800000 */
.L_x_15:
[----:B------:R-:W-:Y:S01]  /*1320*/  FMUL R56, R56, 0.79788458347320556641 ;  /* 0x3f4c422a38387820 */ /* 0x000fe20000400000 */
[----:B------:R-:W-:Y:S01]  /*1330*/  IMAD.IADD R15, R27, 0x1, R2 ;  /* 0x000000011b0f7824 */ /* 0x000fe200078e0202 */
[----:B------:R-:W-:Y:S01]  /*1340*/  BSSY B0, `(.L_x_18) ;  /* 0x000001f000007945 */ /* 0x000fe20003800000 */
[----:B------:R-:W-:Y:S01]  /*1350*/  FMUL R30, R5, 0.5 ;  /* 0x3f000000051e7820 */ /* 0x000fe20000400000 */
[----:B------:R-:W-:Y:S01]  /*1360*/  FADD.FTZ R59, |R56|, -RZ ;  /* 0x800000ff383b7221 */ /* 0x000fe20000010200 */
[----:B------:R-:W-:Y:S01]  /*1370*/  FMUL R31, R4, 0.5 ;  /* 0x3f000000041f7820 */ /* 0x000fe20000400000 */
[----:B------:R-:W-:Y:S01]  /*1380*/  IADD3 R17, R15, 0x1000, RZ ;  /* 0x000010000f117810 */ /* 0x000fe20007ffe0ff */
[----:B------:R-:W-:Y:S01]  /*1390*/  FMUL R32, R6, 0.5 ;  /* 0x3f00000006207820 */ /* 0x000fe20000400000 */
[----:B------:R-:W-:Y:S01]  /*13a0*/  FMUL R33, R7, 0.5 ;  /* 0x3f00000007217820 */ /* 0x000fe20000400000 */
[----:B------:R-:W-:Y:S01]  /*13b0*/  FSETP.GE.AND P0, PT, R59, 0.60000002384185791016, PT ;  /* 0x3f19999a3b00780b */ /* 0x000fe20003f06000 */
[----:B------:R-:W-:Y:S01]  /*13c0*/  FMUL R54, R8, 0.5 ;  /* 0x3f00000008367820 */ /* 0x000fe20000400000 */
[----:B------:R-:W-:Y:S01]  /*13d0*/  FMUL R53, R9, 0.5 ;  /* 0x3f00000009357820 */ /* 0x000fe20000400000 */
[----:B------:R-:W-:Y:S01]  /*13e0*/  IADD3 R15, R15, 0x1800, RZ ;  /* 0x000018000f0f7810 */ /* 0x000fe20007ffe0ff */
[----:B------:R-:W-:Y:S01]  /*13f0*/  FMUL R50, R10, 0.5 ;  /* 0x3f0000000a327820 */ /* 0x000fe20000400000 */
[----:B------:R-:W-:-:S08]  /*1400*/  FMUL R52, R11, 0.5 ;  /* 0x3f0000000b347820 */ /* 0x000fd00000400000 */
        /* <DEDUP_REMOVED lines=11> */
.L_x_19:
[----:B------:R-:W-:Y:S01]  /*14c0*/  MOV R13, 0x3c80f082 ;  /* 0x3c80f082000d7802 */ /* 0x000fe20000000f00 */
[----:B------:R-:W-:-:S04]  /*14d0*/  FMUL R58, R56, R56 ;  /* 0x00000038383a7220 */ /* 0x000fc80000400000 */
[----:B------:R-:W-:-:S04]  /*14e0*/  FFMA.FTZ R13, R58, R13, -0.052303962409496307373 ;  /* 0xbd563cae3a0d7423 */ /* 0x000fc8000001000d */
[----:B------:R-:W-:-:S04]  /*14f0*/  FFMA.FTZ R13, R58, R13, 0.1331529766321182251 ;  /* 0x3e0859413a0d7423 */ /* 0x000fc8000001000d */
[----:B------:R-:W-:-:S04]  /*1500*/  FFMA.FTZ R13, R58, R13, -0.33332768082618713379 ;  /* 0xbeaaa9ed3a0d7423 */ /* 0x000fc8000001000d */
[----:B------:R-:W-:-:S04]  /*1510*/  FFMA.FTZ R13, R58, R13, RZ ;  /* 0x0000000d3a0d7223 */ /* 0x000fc800000100ff */
[----:B------:R-:W-:Y:S02]  /*1520*/  FFMA.FTZ R56, R13, R56, R56 ;  /* 0x000000380d387223 */ /* 0x000fe40000010038 */
.L_x_20:
[----:B------:R-:W-:Y:S05]  /*1530*/  BSYNC B0 ;  /* 0x0000000000007941 */ /* 0x000fea0003800000 */
.L_x_18:
[----:B------:R-:W-:Y:S01]  /*1540*/  BAR.SYNC.DEFER_BLOCKING 0x0 ;  /* 0x0000000000007b1d */ /* 0x000fe20000010000 */
[----:B------:R-:W-:Y:S01]  /*1550*/  FADD R55, R55, 1 ;  /* 0x3f80000037377421 */ /* 0x000fe20000000000 */
[----:B------:R-:W-:Y:S01]  /*1560*/  FADD R13, R56, 1 ;  /* 0x3f800000380d7421 */ /* 0x000fe20000000000 */
[----:B------:R-:W-:Y:S01]  /*1570*/  FADD R19, R19, 1 ;  /* 0x3f80000013137421 */ /* 0x000fe20000000000 */
[----:B------:R-:W-:Y:S01]  /*1580*/  FADD R58, R51, 1 ;  /* 0x3f800000333a7421 */ /* 0x000fe20000000000 */
[----:B------:R-:W-:Y:S01]  /*1590*/  FMUL R50, R55, R50 ;  /* 0x0000003237327220 */ /* 0x000fe20000400000 */
[----:B------:R-:W-:Y:S01]  /*15a0*/  FMUL R52, R13, R52 ;  /* 0x000000340d347220 */ /* 0x000fe20000400000 */
[----:B------:R-:W-:Y:S01]  /*15b0*/  FMUL R54, R19, R54 ;  /* 0x0000003613367220 */ /* 0x000fe20000400000 */
[----:B------:R-:W-:Y:S01]  /*15c0*/  FMUL R53, R58, R53 ;  /* 0x000000353a357220 */ /* 0x000fe20000400000 */
[----:B------:R-:W-:Y:S01]  /*15d0*/  FADD R13, R14, 1 ;  /* 0x3f8000000e0d7421 */ /* 0x000fe20000000000 */
[----:B------:R-:W-:Y:S01]  /*15e0*/  FSETP.GEU.AND P4, PT, R43, R50, PT ;  /* 0x000000322b00720b */ /* 0x000fe20003f8e000 */
[----:B------:R-:W-:Y:S01]  /*15f0*/  FADD R12, R12, 1 ;  /* 0x3f8000000c0c7421 */ /* 0x000fe20000000000 */
[----:B------:R-:W-:Y:S01]  /*1600*/  FSETP.GEU.AND P6, PT, R44, R52, PT ;  /* 0x000000342c00720b */ /* 0x000fe20003fce000 */
[----:B------:R-:W-:Y:S01]  /*1610*/  FMUL R13, R13, R30 ;  /* 0x0000001e0d0d7220 */ /* 0x000fe20000400000 */
[----:B------:R-:W-:Y:S01]  /*1620*/  FSETP.GEU.AND P5, PT, R42, R53, PT ;  /* 0x000000352a00720b */ /* 0x000fe20003fae000 */
[----:B------:R-:W-:Y:S01]  /*1630*/  FMUL R12, R12, R31 ;  /* 0x0000001f0c0c7220 */ /* 0x000fe20000400000 */
[----:B------:R-:W-:Y:S01]  /*1640*/  FSETP.NAN.AND P3, PT, R43, R43, PT ;  /* 0x0000002b2b00720b */ /* 0x000fe20003f68000 */
[----:B------:R-:W-:Y:S01]  /*1650*/  FADD R18, R18, 1 ;  /* 0x3f80000012127421 */ /* 0x000fe20000000000 */
[----:B------:R-:W-:-:S02]  /*1660*/  FSETP.NAN.AND P2, PT, R44, R44, PT ;  /* 0x0000002c2c00720b */ /* 0x000fc40003f48000 */
[----:B------:R-:W-:Y:S01]  /*1670*/  FSETP.NAN.AND P0, PT, R42, R42, PT ;  /* 0x0000002a2a00720b */ /* 0x000fe20003f08000 */
[----:B------:R-:W-:Y:S01]  /*1680*/  FMUL R18, R18, R33 ;  /* 0x0000002112127220 */ /* 0x000fe20000400000 */
[----:B------:R0:W-:Y:S04]  /*1690*/  STS.128 [R25.X4], R4 ;  /* 0x0000000419007388 */ /* 0x0001e80000004c00 */
[----:B------:R1:W-:Y:S01]  /*16a0*/  STS.128 [R25.X4+0x10], R8 ;  /* 0x0000100819007388 */ /* 0x0003e20000004c00 */
[----:B0-----:R-:W-:Y:S01]  /*16b0*/  FSEL R6, R43, R50, !P4 ;  /* 0x000000322b067208 */ /* 0x001fe20006000000 */
[----:B------:R-:W-:Y:S02]  /*16c0*/  FADD R5, R16, 1 ;  /* 0x3f80000010057421 */ /* 0x000fe40000000000 */
[----:B------:R-:W-:Y:S01]  /*16d0*/  BAR.SYNC.DEFER_BLOCKING 0x0 ;  /* 0x0000000000007b1d */ /* 0x000fe20000010000 */
[----:B------:R-:W-:-:S02]  /*16e0*/  FSETP.GEU.AND P4, PT, R41, R54, PT ;  /* 0x000000362900720b */ /* 0x000fc40003f8e000 */
[----:B------:R-:W-:Y:S01]  /*16f0*/  FSEL R7, R44, R52, !P6 ;  /* 0x000000342c077208 */ /* 0x000fe20007000000 */
[----:B------:R-:W-:Y:S01]  /*1700*/  FMUL R19, R5, R32 ;  /* 0x0000002005137220 */ /* 0x000fe20000400000 */
[C---:B------:R-:W-:Y:S02]  /*1710*/  FSETP.NAN.AND P6, PT, R41.reuse, R41, PT ;  /* 0x000000292900720b */ /* 0x040fe40003fc8000 */
[C---:B------:R-:W-:Y:S02]  /*1720*/  FSEL R4, R41.reuse, R54, !P4 ;  /* 0x0000003629047208 */ /* 0x040fe40006000000 */
[----:B------:R-:W-:Y:S02]  /*1730*/  FSEL R5, R42, R53, !P5 ;  /* 0x000000352a057208 */ /* 0x000fe40006800000 */
[----:B------:R-:W-:Y:S02]  /*1740*/  @!P1 FSEL R41, R41, R4, P6 ;  /* 0x0000000429299208 */ /* 0x000fe40003000000 */
[----:B------:R-:W-:-:S02]  /*1750*/  FSETP.GEU.AND P5, PT, R49, R12, PT ;  /* 0x0000000c3100720b */ /* 0x000fc40003fae000 */
[CC--:B------:R-:W-:Y:S02]  /*1760*/  FSETP.GEU.AND P6, PT, R46.reuse, R13.reuse, PT ;  /* 0x0000000d2e00720b */ /* 0x0c0fe40003fce000 */
[-C--:B-1----:R-:W-:Y:S02]  /*1770*/  FSEL R8, R49, R12.reuse, !P5 ;  /* 0x0000000c31087208 */ /* 0x082fe40006800000 */
[-C--:B------:R-:W-:Y:S02]  /*1780*/  FSEL R9, R46, R13.reuse, !P6 ;  /* 0x0000000d2e097208 */ /* 0x080fe40007000000 */
[----:B------:R-:W-:Y:S02]  /*1790*/  FSETP.GT.AND P5, PT, R45, R13, PT ;  /* 0x0000000d2d00720b */ /* 0x000fe40003fa4000 */
[----:B------:R-:W-:Y:S02]  /*17a0*/  FSETP.GT.AND P6, PT, R48, R12, PT ;  /* 0x0000000c3000720b */ /* 0x000fe40003fc4000 */
[----:B------:R-:W-:-:S02]  /*17b0*/  @!P1 FSEL R43, R43, R6, P3 ;  /* 0x000000062b2b9208 */ /* 0x000fc40001800000 */
[----:B------:R-:W-:Y:S02]  /*17c0*/  @!P1 FSEL R44, R44, R7, P2 ;  /* 0x000000072c2c9208 */ /* 0x000fe40001000000 */
[----:B------:R-:W-:Y:S02]  /*17d0*/  @!P1 FSEL R42, R42, R5, P0 ;  /* 0x000000052a2a9208 */ /* 0x000fe40000000000 */
[----:B------:R-:W-:Y:S01]  /*17e0*/  FSEL R10, R45, R13, P5 ;  /* 0x0000000d2d0a7208 */ /* 0x000fe20002800000 */
[----:B------:R-:W0:Y:S01]  /*17f0*/  LDS.128 R4, [R26.X4] ;  /* 0x000000001a047984 */ /* 0x000e220000004c00 */
[----:B------:R-:W-:Y:S02]  /*1800*/  FSEL R11, R48, R12, P6 ;  /* 0x0000000c300b7208 */ /* 0x000fe40003000000 */
[----:B------:R-:W-:Y:S02]  /*1810*/  FSETP.NAN.AND P4, PT, R49, R49, PT ;  /* 0x000000313100720b */ /* 0x000fe40003f88000 */
[----:B------:R-:W-:-:S02]  /*1820*/  FSETP.NAN.AND P3, PT, R46, R46, PT ;  /* 0x0000002e2e00720b */ /* 0x000fc40003f68000 */
[----:B------:R-:W-:Y:S02]  /*1830*/  FSETP.NAN.AND P2, PT, R45, R45, PT ;  /* 0x0000002d2d00720b */ /* 0x000fe40003f48000 */
[----:B------:R-:W-:Y:S02]  /*1840*/  FSETP.NAN.AND P0, PT, R48, R48, PT ;  /* 0x000000303000720b */ /* 0x000fe40003f08000 */
[----:B------:R-:W-:Y:S02]  /*1850*/  @!P1 FSEL R49, R49, R8, P4 ;  /* 0x0000000831319208 */ /* 0x000fe40002000000 */
[----:B------:R-:W-:Y:S02]  /*1860*/  @!P1 FSEL R46, R46, R9, P3 ;  /* 0x000000092e2e9208 */ /* 0x000fe40001800000 */
[----:B------:R-:W-:Y:S02]  /*1870*/  @!P1 FSEL R45, R45, R10, P2 ;  /* 0x0000000a2d2d9208 */ /* 0x000fe40001000000 */
[----:B------:R-:W-:-:S02]  /*1880*/  @!P1 FSEL R48, R48, R11, P0 ;  /* 0x0000000b30309208 */ /* 0x000fc40000000000 */
[----:B------:R-:W1:Y:S01]  /*1890*/  LDS.128 R8, [R26.X4+0x2000] ;  /* 0x002000001a087984 */ /* 0x000e620000004c00 */
[-C--:B------:R-:W-:Y:S02]  /*18a0*/  FSETP.GT.AND P4, PT, R37, R18.reuse, PT ;  /* 0x000000122500720b */ /* 0x080fe40003f84000 */
[-C--:B------:R-:W-:Y:S02]  /*18b0*/  FSETP.GEU.AND P5, PT, R35, R18.reuse, PT ;  /* 0x000000122300720b */ /* 0x080fe40003fae000 */
[-C--:B------:R-:W-:Y:S02]  /*18c0*/  FSETP.GT.AND P6, PT, R36, R19.reuse, PT ;  /* 0x000000132400720b */ /* 0x080fe40003fc4000 */
[-C--:B------:R-:W-:Y:S02]  /*18d0*/  FSEL R12, R37, R18.reuse, P4 ;  /* 0x00000012250c7208 */ /* 0x080fe40002000000 */
[----:B------:R-:W-:Y:S02]  /*18e0*/  FSETP.GEU.AND P4, PT, R34, R19, PT ;  /* 0x000000132200720b */ /* 0x000fe40003f8e000 */
[----:B------:R-:W-:-:S02]  /*18f0*/  FSEL R18, R35, R18, !P5 ;  /* 0x0000001223127208 */ /* 0x000fc40006800000 */
[-C--:B------:R-:W-:Y:S02]  /*1900*/  FSEL R13, R36, R19.reuse, P6 ;  /* 0x00000013240d7208 */ /* 0x080fe40003000000 */
[C---:B------:R-:W-:Y:S02]  /*1910*/  FSETP.NAN.AND P5, PT, R34.reuse, R34, PT ;  /* 0x000000222200720b */ /* 0x040fe40003fa8000 */
[C---:B------:R-:W-:Y:S02]  /*1920*/  FSEL R19, R34.reuse, R19, !P4 ;  /* 0x0000001322137208 */ /* 0x040fe40006000000 */
[----:B------:R-:W-:Y:S02]  /*1930*/  FSETP.NAN.AND P0, PT, R37, R37, PT ;  /* 0x000000252500720b */ /* 0x000fe40003f08000 */
[----:B------:R-:W-:Y:S02]  /*1940*/  @!P1 FSEL R34, R34, R19, P5 ;  /* 0x0000001322229208 */ /* 0x000fe40002800000 */
[----:B------:R-:W-:-:S02]  /*1950*/  FSETP.GT.AND P5, PT, R39, R53, PT ;  /* 0x000000352700720b */ /* 0x000fc40003fa4000 */
[C---:B------:R-:W-:Y:S02]  /*1960*/  FSETP.NAN.AND P2, PT, R36.reuse, R36, PT ;  /* 0x000000242400720b */ /* 0x040fe40003f48000 */
[----:B------:R-:W-:Y:S02]  /*1970*/  @!P1 FSEL R37, R37, R12, P0 ;  /* 0x0000000c25259208 */ /* 0x000fe40000000000 */
[C---:B------:R-:W-:Y:S02]  /*1980*/  FSETP.NAN.AND P0, PT, R39.reuse, R39, PT ;  /* 0x000000272700720b */ /* 0x040fe40003f08000 */
[----:B------:R-:W-:Y:S02]  /*1990*/  FSEL R14, R39, R53, P5 ;  /* 0x00000035270e7208 */ /* 0x000fe40002800000 */
[----:B------:R-:W-:Y:S01]  /*19a0*/  @!P1 FSEL R36, R36, R13, P2 ;  /* 0x0000000d24249208 */ /* 0x000fe20001000000 */
[----:B------:R-:W-:Y:S01]  /*19b0*/  IMAD.WIDE R12, R17, R28, c[0x0][0x188] ;  /* 0x00006200110c7625 */ /* 0x000fe200078e021c */
[----:B------:R-:W-:-:S02]  /*19c0*/  @!P1 FSEL R39, R39, R14, P0 ;  /* 0x0000000e27279208 */ /* 0x000fc40000000000 */
[----:B------:R-:W-:Y:S01]  /*19d0*/  IADD3 R2, P0, R2, 0x1000, RZ ;  /* 0x0000100002027810 */ /* 0x000fe20007f1e0ff */
[----:B------:R-:W-:Y:S01]  /*19e0*/  IMAD.WIDE R14, R15, R28, c[0x0][0x188] ;  /* 0x000062000f0e7625 */ /* 0x000fe200078e021c */
[----:B0-----:R0:W-:Y:S01]  /*19f0*/  @!P1 STG.E.128 [R12.64], R4 ;  /* 0x000000040c009986 */ /* 0x0011e2000c101d04 */
[----:B------:R-:W-:Y:S02]  /*1a00*/  FSETP.NAN.AND P3, PT, R35, R35, PT ;  /* 0x000000232300720b */ /* 0x000fe40003f68000 */
[----:B------:R-:W-:Y:S01]  /*1a10*/  IMAD.X R0, RZ, RZ, R0, P0 ;  /* 0x000000ffff007224 */ /* 0x000fe200000e0600 */
[----:B-1----:R0:W-:Y:S01]  /*1a20*/  @!P1 STG.E.128 [R14.64], R8 ;  /* 0x000000080e009986 */ /* 0x0021e2000c101d04 */
[----:B------:R-:W-:Y:S02]  /*1a30*/  ISETP.GE.U32.AND P0, PT, R2, 0x2000, PT ;  /* 0x000020000200780c */ /* 0x000fe40003f06070 */
[----:B------:R-:W-:Y:S02]  /*1a40*/  FSETP.GT.AND P4, PT, R40, R50, PT ;  /* 0x000000322800720b */ /* 0x000fe40003f84000 */
[----:B------:R-:W-:-:S02]  /*1a50*/  ISETP.GE.U32.AND.EX P0, PT, R0, RZ, PT, P0 ;  /* 0x000000ff0000720c */ /* 0x000fc40003f06100 */
[----:B------:R-:W-:Y:S02]  /*1a60*/  FSETP.GT.AND P6, PT, R47, R52, PT ;  /* 0x000000342f00720b */ /* 0x000fe40003fc4000 */
[----:B------:R-:W-:Y:S02]  /*1a70*/  @!P1 FSEL R35, R35, R18, P3 ;  /* 0x0000001223239208 */ /* 0x000fe40001800000 */
[C---:B------:R-:W-:Y:S02]  /*1a80*/  FSETP.NAN.AND P3, PT, R40.reuse, R40, PT ;  /* 0x000000282800720b */ /* 0x040fe40003f68000 */
[C---:B------:R-:W-:Y:S02]  /*1a90*/  FSETP.NAN.AND P2, PT, R47.reuse, R47, PT ;  /* 0x0000002f2f00720b */ /* 0x040fe40003f48000 */
[----:B------:R-:W-:Y:S02]  /*1aa0*/  FSEL R19, R40, R50, P4 ;  /* 0x0000003228137208 */ /* 0x000fe40002000000 */
[----:B------:R-:W-:-:S02]  /*1ab0*/  FSEL R52, R47, R52, P6 ;  /* 0x000000342f347208 */ /* 0x000fc40003000000 */
[----:B------:R-:W-:Y:S02]  /*1ac0*/  FSETP.GT.AND P4, PT, R38, R54, PT ;  /* 0x000000362600720b */ /* 0x000fe40003f84000 */
[----:B------:R-:W-:Y:S02]  /*1ad0*/  @!P1 FSEL R40, R40, R19, P3 ;  /* 0x0000001328289208 */ /* 0x000fe40001800000 */
[----:B------:R-:W-:Y:S02]  /*1ae0*/  @!P1 FSEL R47, R47, R52, P2 ;  /* 0x000000342f2f9208 */ /* 0x000fe40001000000 */
[----:B------:R-:W-:Y:S02]  /*1af0*/  IADD3 R22, P2, R22, 0x2000, RZ ;  /* 0x0000200016167810 */ /* 0x000fe40007f5e0ff */
[----:B------:R-:W-:Y:S02]  /*1b00*/  IADD3 R20, P3, R20, 0x2000, RZ ;  /* 0x0000200014147810 */ /* 0x000fe40007f7e0ff */
[C---:B------:R-:W-:Y:S01]  /*1b10*/  FSETP.NAN.AND P6, PT, R38.reuse, R38, PT ;  /* 0x000000262600720b */ /* 0x040fe20003fc8000 */
[----:B------:R-:W-:Y:S01]  /*1b20*/  IMAD.X R21, RZ, RZ, R21, P2 ;  /* 0x000000ffff157224 */ /* 0x000fe200010e0615 */
[----:B------:R-:W-:Y:S01]  /*1b30*/  FSEL R17, R38, R54, P4 ;  /* 0x0000003626117208 */ /* 0x000fe20002000000 */
[----:B------:R-:W-:-:S03]  /*1b40*/  IMAD.X R3, RZ, RZ, R3, P3 ;  /* 0x000000ffff037224 */ /* 0x000fc600018e0603 */
[----:B------:R-:W-:Y:S01]  /*1b50*/  @!P1 FSEL R38, R38, R17, P6 ;  /* 0x0000001126269208 */ /* 0x000fe20003000000 */
[----:B0-----:R-:W-:Y:S01]  /*1b60*/  @P0 CALL.REL.NOINC `(.L_x_21) ;  /* 0x0000001000000944 */ /* 0x001fe20003c00000 */
[----:B------:R-:W-:Y:S05]  /*1b70*/  BRA `(.L_x_22) ;  /* 0xffffe83000007947 */ /* 0x000fea000383ffff */
.L_x_21:
[----:B------:R-:W-:Y:S01]  /*1b80*/  BAR.SYNC.DEFER_BLOCKING 0x0 ;  /* 0x0000000000007b1d */ /* 0x000fe20000010000 */
[C---:B------:R-:W-:Y:S01]  /*1b90*/  FSETP.NAN.AND P0, PT, R49.reuse, R49, PT ;  /* 0x000000313100720b */ /* 0x040fe20003f08000 */
[----:B------:R-:W-:Y:S01]  /*1ba0*/  IMAD.MOV.U32 R12, RZ, RZ, -0x1 ;  /* 0xffffffffff0c7424 */ /* 0x000fe200078e00ff */
[CC--:B------:R-:W-:Y:S02]  /*1bb0*/  FSETP.GEU.AND P2, PT, R49.reuse, R46.reuse, PT ;  /* 0x0000002e3100720b */ /* 0x0c0fe40003f4e000 */
[C---:B------:R-:W-:Y:S01]  /*1bc0*/  FSEL R46, R49.reuse, R46, P0 ;  /* 0x0000002e312e7208 */ /* 0x040fe20000000000 */
[----:B------:R-:W0:Y:S03]  /*1bd0*/  S2R R6, SR_TID.X ;  /* 0x0000000000067919 */ /* 0x000e260000002100 */
[----:B------:R-:W-:-:S04]  /*1be0*/  FSEL R46, R49, R46, !P2 ;  /* 0x0000002e312e7208 */ /* 0x000fc80005000000 */
[C---:B------:R-:W-:Y:S02]  /*1bf0*/  FSETP.GEU.AND P2, PT, R46.reuse, R34, PT ;  /* 0x000000222e00720b */ /* 0x040fe40003f4e000 */
[----:B------:R-:W-:-:S11]  /*1c00*/  FSETP.NAN.AND P0, PT, R46, R46, PT ;  /* 0x0000002e2e00720b */ /* 0x000fd60003f08000 */
[----:B------:R-:W-:-:S04]  /*1c10*/  @P2 FSEL R46, R46, R34, P0 ;  /* 0x000000222e2e2208 */ /* 0x000fc80000000000 */
[C---:B------:R-:W-:Y:S02]  /*1c20*/  FSETP.GEU.AND P2, PT, R46.reuse, R35, PT ;  /* 0x000000232e00720b */ /* 0x040fe40003f4e000 */
[----:B------:R-:W-:Y:S02]  /*1c30*/  FSETP.NAN.AND P0, PT, R46, R46, PT ;  /* 0x0000002e2e00720b */ /* 0x000fe40003f08000 */
[----:B0-----:R-:W-:-:S09]  /*1c40*/  SHF.R.U32.HI R0, RZ, 0x3, R6 ;  /* 0x00000003ff007819 */ /* 0x001fd20000011606 */
[----:B------:R-:W-:-:S04]  /*1c50*/  @P2 FSEL R46, R46, R35, P0 ;  /* 0x000000232e2e2208 */ /* 0x000fc80000000000 */
[C---:B------:R-:W-:Y:S02]  /*1c60*/  FSETP.GEU.AND P2, PT, R46.reuse, R41, PT ;  /* 0x000000292e00720b */ /* 0x040fe40003f4e000 */
[----:B------:R-:W-:-:S11]  /*1c70*/  FSETP.NAN.AND P0, PT, R46, R46, PT ;  /* 0x0000002e2e00720b */ /* 0x000fd60003f08000 */
        /* <DEDUP_REMOVED lines=10> */
[C---:B------:R-:W-:Y:S01]  /*1d20*/  FSETP.NAN.AND P0, PT, R46.reuse, R46, PT ;  /* 0x0000002e2e00720b */ /* 0x040fe20003f08000 */
[----:B------:R-:W0:Y:S02]  /*1d30*/  SHFL.BFLY PT, R3, R46, 0x10, 0x1f ;  /* 0x0e001f002e037f89 */ /* 0x000e2400000e0000 */
[----:B0-----:R-:W-:-:S10]  /*1d40*/  FSETP.GEU.AND P2, PT, R46, R3, PT ;  /* 0x000000032e00720b */ /* 0x001fd40003f4e000 */
[----:B------:R-:W-:-:S04]  /*1d50*/  @!P0 FSEL R46, R46, R3, !P2 ;  /* 0x000000032e2e8208 */ /* 0x000fc80005000000 */
[C---:B------:R-:W-:Y:S01]  /*1d60*/  FSETP.NAN.AND P0, PT, R46.reuse, R46, PT ;  /* 0x0000002e2e00720b */ /* 0x040fe20003f08000 */
[----:B------:R-:W0:Y:S02]  /*1d70*/  SHFL.BFLY PT, R3, R46, 0x8, 0x1f ;  /* 0x0d001f002e037f89 */ /* 0x000e2400000e0000 */
[----:B0-----:R-:W-:-:S13]  /*1d80*/  FSETP.GEU.AND P2, PT, R46, R3, PT ;  /* 0x000000032e00720b */ /* 0x001fda0003f4e000 */
[----:B------:R-:W-:Y:S02]  /*1d90*/  @P2 FSEL R46, R46, R3, P0 ;  /* 0x000000032e2e2208 */ /* 0x000fe40000000000 */
[C---:B------:R-:W-:Y:S02]  /*1da0*/  FSETP.NAN.AND P2, PT, R48.reuse, R48, PT ;  /* 0x000000303000720b */ /* 0x040fe40003f48000 */
[CC--:B------:R-:W-:Y:S01]  /*1db0*/  FSETP.GT.AND P0, PT, R48.reuse, R45.reuse, PT ;  /* 0x0000002d3000720b */ /* 0x0c0fe20003f04000 */
[----:B------:R-:W0:Y:S01]  /*1dc0*/  SHFL.BFLY PT, R3, R46, 0x4, 0x1f ;  /* 0x0c801f002e037f89 */ /* 0x000e2200000e0000 */
[----:B------:R-:W-:-:S04]  /*1dd0*/  FSEL R45, R48, R45, P2 ;  /* 0x0000002d302d7208 */ /* 0x000fc80001000000 */
[----:B------:R-:W-:Y:S02]  /*1de0*/  FSEL R48, R48, R45, P0 ;  /* 0x0000002d30307208 */ /* 0x000fe40000000000 */
[----:B------:R-:W-:Y:S02]  /*1df0*/  FSETP.NAN.AND P0, PT, R46, R46, PT ;  /* 0x0000002e2e00720b */ /* 0x000fe40003f08000 */
[----:B------:R-:W-:Y:S02]  /*1e00*/  FSETP.GT.AND P2, PT, R48, R36, PT ;  /* 0x000000243000720b */ /* 0x000fe40003f44000 */
[----:B0-----:R-:W-:-:S13]  /*1e10*/  FSETP.GEU.AND P3, PT, R46, R3, PT ;  /* 0x000000032e00720b */ /* 0x001fda0003f6e000 */
[----:B------:R-:W-:Y:S02]  /*1e20*/  @P3 FSEL R46, R46, R3, P0 ;  /* 0x000000032e2e3208 */ /* 0x000fe40000000000 */
[----:B------:R-:W-:-:S03]  /*1e30*/  FSETP.NAN.AND P0, PT, R48, R48, PT ;  /* 0x000000303000720b */ /* 0x000fc60003f08000 */
[----:B------:R-:W0:Y:S01]  /*1e40*/  SHFL.BFLY PT, R3, R46, 0x2, 0x1f ;  /* 0x0c401f002e037f89 */ /* 0x000e2200000e0000 */
[----:B------:R-:W-:-:S04]  /*1e50*/  @!P2 FSEL R48, R48, R36, P0 ;  /* 0x000000243030a208 */ /* 0x000fc80000000000 */
[C---:B------:R-:W-:Y:S02]  /*1e60*/  FSETP.GT.AND P0, PT, R48.reuse, R37, PT ;  /* 0x000000253000720b */ /* 0x040fe40003f04000 */
[----:B------:R-:W-:-:S11]  /*1e70*/  FSETP.NAN.AND P2, PT, R48, R48, PT ;  /* 0x000000303000720b */ /* 0x000fd60003f48000 */
[----:B------:R-:W-:Y:S02]  /*1e80*/  @!P0 FSEL R48, R48, R37, P2 ;  /* 0x0000002530308208 */ /* 0x000fe40001000000 */
[----:B------:R-:W-:Y:S02]  /*1e90*/  FSETP.NAN.AND P0, PT, R46, R46, PT ;  /* 0x0000002e2e00720b */ /* 0x000fe40003f08000 */
[----:B------:R-:W-:Y:S02]  /*1ea0*/  FSETP.GT.AND P2, PT, R48, R38, PT ;  /* 0x000000263000720b */ /* 0x000fe40003f44000 */
[----:B0-----:R-:W-:Y:S02]  /*1eb0*/  FSETP.GEU.AND P4, PT, R46, R3, PT ;  /* 0x000000032e00720b */ /* 0x001fe40003f8e000 */
[----:B------:R-:W-:-:S09]  /*1ec0*/  FSETP.NAN.AND P3, PT, R48, R48, PT ;  /* 0x000000303000720b */ /* 0x000fd20003f68000 */
[----:B------:R-:W-:Y:S02]  /*1ed0*/  @!P2 FSEL R48, R48, R38, P3 ;  /* 0x000000263030a208 */ /* 0x000fe40001800000 */
[----:B------:R-:W-:Y:S02]  /*1ee0*/  @P4 FSEL R46, R46, R3, P0 ;  /* 0x000000032e2e4208 */ /* 0x000fe40000000000 */
[C---:B------:R-:W-:Y:S02]  /*1ef0*/  FSETP.GT.AND P0, PT, R48.reuse, R39, PT ;  /* 0x000000273000720b */ /* 0x040fe40003f04000 */
[----:B------:R-:W-:Y:S01]  /*1f00*/  FSETP.NAN.AND P2, PT, R48, R48, PT ;  /* 0x000000303000720b */ /* 0x000fe20003f48000 */
[----:B------:R-:W0:Y:S01]  /*1f10*/  SHFL.BFLY PT, R3, R46, 0x1, 0x1f ;  /* 0x0c201f002e037f89 */ /* 0x000e2200000e0000 */
[----:B------:R-:W-:-:S09]  /*1f20*/  FSETP.NAN.AND P4, PT, R46, R46, PT ;  /* 0x0000002e2e00720b */ /* 0x000fd20003f88000 */
[----:B------:R-:W-:-:S04]  /*1f30*/  @!P0 FSEL R48, R48, R39, P2 ;  /* 0x0000002730308208 */ /* 0x000fc80001000000 */
[C---:B------:R-:W-:Y:S02]  /*1f40*/  FSETP.GT.AND P2, PT, R48.reuse, R40, PT ;  /* 0x000000283000720b */ /* 0x040fe40003f44000 */
[----:B------:R-:W-:Y:S02]  /*1f50*/  FSETP.NAN.AND P3, PT, R48, R48, PT ;  /* 0x000000303000720b */ /* 0x000fe40003f68000 */
[----:B0-----:R-:W-:-:S09]  /*1f60*/  FSETP.GEU.AND P0, PT, R46, R3, PT ;  /* 0x000000032e00720b */ /* 0x001fd20003f0e000 */
[----:B------:R-:W-:Y:S02]  /*1f70*/  @!P2 FSEL R48, R48, R40, P3 ;  /* 0x000000283030a208 */ /* 0x000fe40001800000 */
[C---:B------:R-:W-:Y:S02]  /*1f80*/  LOP3.LUT P2, RZ, R6.reuse, 0x1f, RZ, 0xc0, !PT ;  /* 0x0000001f06ff7812 */ /* 0x040fe4000784c0ff */
[----:B------:R-:W-:Y:S02]  /*1f90*/  ISETP.GE.AND P3, PT, R6, 0x10, PT ;  /* 0x000000100600780c */ /* 0x000fe40003f66270 */
[----:B------:R-:W-:Y:S02]  /*1fa0*/  FSETP.GT.AND P5, PT, R48, R47, PT ;  /* 0x0000002f3000720b */ /* 0x000fe40003fa4000 */
[----:B------:R-:W-:Y:S02]  /*1fb0*/  @P0 SEL R46, R46, R3, P4 ;  /* 0x000000032e2e0207 */ /* 0x000fe40002000000 */
[----:B------:R-:W-:-:S02]  /*1fc0*/  LOP3.LUT R3, R0, 0x3c, RZ, 0xc0, !PT ;  /* 0x0000003c00037812 */ /* 0x000fc400078ec0ff */
[----:B------:R-:W-:-:S03]  /*1fd0*/  FSETP.NAN.AND P0, PT, R48, R48, PT ;  /* 0x000000303000720b */ /* 0x000fc60003f08000 */
[----:B------:R-:W-:Y:S04]  /*1fe0*/  @!P2 STS [R3], R46 ;  /* 0x0000002e0300a388 */ /* 0x000fe80000000800 */
[----:B------:R-:W-:Y:S01]  /*1ff0*/  @!P5 FSEL R48, R48, R47, P0 ;  /* 0x0000002f3030d208 */ /* 0x000fe20000000000 */
[----:B------:R-:W-:Y:S03]  /*2000*/  BAR.SYNC.DEFER_BLOCKING 0x0 ;  /* 0x0000000000007b1d */ /* 0x000fe60000010000 */
[----:B------:R-:W-:-:S03]  /*2010*/  FSETP.NAN.AND P4, PT, R48, R48, PT ;  /* 0x000000303000720b */ /* 0x000fc60003f88000 */
[----:B------:R-:W0:Y:S04]  /*2020*/  SHFL.BFLY PT, R5, R48, 0x10, 0x1f ;  /* 0x0e001f0030057f89 */ /* 0x000e2800000e0000 */
[----:B------:R-:W-:Y:S01]  /*2030*/  @!P3 LDS R2, [R6.X4] ;  /* 0x000000000602b984 */ /* 0x000fe20000004800 */
[----:B0-----:R-:W-:-:S05]  /*2040*/  FSETP.GT.AND P0, PT, R48, R5, PT ;  /* 0x000000053000720b */ /* 0x001fca0003f04000 */
[----:B------:R-:W-:-:S05]  /*2050*/  @!P4 FSEL R48, R48, R5, P0 ;  /* 0x000000053030c208 */ /* 0x000fca0000000000 */
[----:B------:R-:W0:Y:S02]  /*2060*/  SHFL.BFLY PT, R7, R48, 0x8, 0x1f ;  /* 0x0d001f0030077f89 */ /* 0x000e2400000e0000 */
[----:B0-----:R-:W-:Y:S02]  /*2070*/  FSETP.GT.AND P4, PT, R48, R7, PT ;  /* 0x000000073000720b */ /* 0x001fe40003f84000 */
[----:B------:R-:W0:Y:S01]  /*2080*/  SHFL.BFLY PT, R5, R2, 0x8, 0x1f ;  /* 0x0d001f0002057f89 */ /* 0x000e2200000e0000 */
[C---:B------:R-:W-:Y:S02]  /*2090*/  FSETP.NAN.AND P0, PT, R2.reuse, R2, PT ;  /* 0x000000020200720b */ /* 0x040fe40003f08000 */
[----:B0-----:R-:W-:-:S04]  /*20a0*/  FSETP.GEU.AND P5, PT, R2, R5, PT ;  /* 0x000000050200720b */ /* 0x001fc80003fae000 */
[----:B------:R-:W-:Y:S02]  /*20b0*/  FSEL R5, R2, R5, !P5 ;  /* 0x0000000502057208 */ /* 0x000fe40006800000 */
[----:B------:R-:W-:Y:S02]  /*20c0*/  FSETP.NAN.AND P5, PT, R48, R48, PT ;  /* 0x000000303000720b */ /* 0x000fe40003fa8000 */
[----:B------:R-:W-:Y:S02]  /*20d0*/  FSEL R5, R2, R5, P0 ;  /* 0x0000000502057208 */ /* 0x000fe40000000000 */
[----:B------:R-:W-:Y:S02]  /*20e0*/  @!P4 FSEL R48, R48, R7, P5 ;  /* 0x000000073030c208 */ /* 0x000fe40002800000 */
[----:B------:R-:W-:Y:S01]  /*20f0*/  FSETP.NAN.AND P0, PT, R5, R5, PT ;  /* 0x000000050500720b */ /* 0x000fe20003f08000 */
[----:B------:R-:W0:Y:S01]  /*2100*/  SHFL.BFLY PT, R0, R5, 0x4, 0x1f ;  /* 0x0c801f0005007f89 */ /* 0x000e2200000e0000 */
[----:B------:R-:W-:-:S03]  /*2110*/  FSETP.NAN.AND P5, PT, R48, R48, PT ;  /* 0x000000303000720b */ /* 0x000fc60003fa8000 */
[----:B------:R-:W1:Y:S01]  /*2120*/  SHFL.BFLY PT, R7, R48, 0x4, 0x1f ;  /* 0x0c801f0030077f89 */ /* 0x000e6200000e0000 */
[----:B0-----:R-:W-:Y:S02]  /*2130*/  FSETP.GEU.AND P6, PT, R5, R0, PT ;  /* 0x000000000500720b */ /* 0x001fe40003fce000 */
[----:B-1----:R-:W-:-:S11]  /*2140*/  FSETP.GT.AND P4, PT, R48, R7, PT ;  /* 0x000000073000720b */ /* 0x002fd60003f84000 */
[----:B------:R-:W-:Y:S02]  /*2150*/  @P6 FSEL R5, R5, R0, P0 ;  /* 0x0000000005056208 */ /* 0x000fe40000000000 */
[----:B------:R-:W-:-:S03]  /*2160*/  @!P4 FSEL R48, R48, R7, P5 ;  /* 0x000000073030c208 */ /* 0x000fc60002800000 */
[----:B------:R-:W0:Y:S01]  /*2170*/  SHFL.BFLY PT, R0, R5, 0x2, 0x1f ;  /* 0x0c401f0005007f89 */ /* 0x000e2200000e0000 */
[C---:B------:R-:W-:Y:S02]  /*2180*/  FSETP.NAN.AND P0, PT, R5.reuse, R5, PT ;  /* 0x000000050500720b */ /* 0x040fe40003f08000 */
[C---:B------:R-:W-:Y:S01]  /*2190*/  FSETP.NAN.AND P5, PT, R48.reuse, R48, PT ;  /* 0x000000303000720b */ /* 0x040fe20003fa8000 */
[----:B------:R-:W1:Y:S01]  /*21a0*/  SHFL.BFLY PT, R7, R48, 0x2, 0x1f ;  /* 0x0c401f0030077f89 */ /* 0x000e6200000e0000 */
[----:B0-----:R-:W-:Y:S02]  /*21b0*/  FSETP.GEU.AND P6, PT, R5, R0, PT ;  /* 0x000000000500720b */ /* 0x001fe40003fce000 */
[----:B-1----:R-:W-:-:S11]  /*21c0*/  FSETP.GT.AND P4, PT, R48, R7, PT ;  /* 0x000000073000720b */ /* 0x002fd60003f84000 */
[----:B------:R-:W-:Y:S02]  /*21d0*/  @P6 FSEL R5, R5, R0, P0 ;  /* 0x0000000005056208 */ /* 0x000fe40000000000 */
[----:B------:R-:W-:Y:S02]  /*21e0*/  LOP3.LUT P0, RZ, R6, 0xf, RZ, 0xc0, !PT ;  /* 0x0000000f06ff7812 */ /* 0x000fe4000780c0ff */
[----:B------:R-:W-:Y:S01]  /*21f0*/  @!P4 FSEL R48, R48, R7, P5 ;  /* 0x000000073030c208 */ /* 0x000fe20002800000 */
[----:B------:R-:W0:Y:S01]  /*2200*/  SHFL.BFLY PT, R0, R5, 0x1, 0x1f ;  /* 0x0c201f0005007f89 */ /* 0x000e2200000e0000 */
[----:B------:R-:W-:Y:S02]  /*2210*/  ISETP.LT.AND P0, PT, R6, 0x10, !P0 ;  /* 0x000000100600780c */ /* 0x000fe40004701270 */
[C---:B------:R-:W-:Y:S01]  /*2220*/  FSETP.NAN.AND P6, PT, R5.reuse, R5, PT ;  /* 0x000000050500720b */ /* 0x040fe20003fc8000 */
[----:B------:R-:W1:Y:S01]  /*2230*/  SHFL.BFLY PT, R7, R48, 0x1, 0x1f ;  /* 0x0c201f0030077f89 */ /* 0x000e6200000e0000 */
[----:B0-----:R-:W-:-:S02]  /*2240*/  FSETP.GEU.AND P5, PT, R5, R0, PT ;  /* 0x000000000500720b */ /* 0x001fc40003fae000 */
[----:B-1----:R-:W-:-:S11]  /*2250*/  FSETP.GT.AND P4, PT, R48, R7, PT ;  /* 0x000000073000720b */ /* 0x002fd60003f84000 */
[----:B------:R-:W-:Y:S02]  /*2260*/  @P5 SEL R5, R5, R0, P6 ;  /* 0x0000000005055207 */ /* 0x000fe40003000000 */
[----:B------:R-:W-:-:S03]  /*2270*/  FSETP.NAN.AND P5, PT, R48, R48, PT ;  /* 0x000000303000720b */ /* 0x000fc60003fa8000 */
[----:B------:R-:W-:Y:S01]  /*2280*/  @P0 STS [R6.X4], R5 ;  /* 0x0000000506000388 */ /* 0x000fe20000004800 */
[----:B------:R-:W-:-:S03]  /*2290*/  @!P4 SEL R48, R48, R7, P5 ;  /* 0x000000073030c207 */ /* 0x000fc60002800000 */
[----:B------:R-:W-:Y:S06]  /*22a0*/  BAR.SYNC.DEFER_BLOCKING 0x0 ;  /* 0x0000000000007b1d */ /* 0x000fec0000010000 */
[----:B------:R-:W-:Y:S04]  /*22b0*/  LDS R0, [RZ] ;  /* 0x00000000ff007984 */ /* 0x000fe80000000800 */
[----:B------:R-:W-:Y:S06]  /*22c0*/  BAR.SYNC.DEFER_BLOCKING 0x0 ;  /* 0x0000000000007b1d */ /* 0x000fec0000010000 */
[----:B------:R-:W-:Y:S04]  /*22d0*/  @!P2 STS [R3], R48 ;  /* 0x000000300300a388 */ /* 0x000fe80000000800 */
[----:B------:R-:W-:Y:S06]  /*22e0*/  BAR.SYNC.DEFER_BLOCKING 0x0 ;  /* 0x0000000000007b1d */ /* 0x000fec0000010000 */
[----:B------:R-:W0:Y:S04]  /*22f0*/  @!P3 LDS R4, [R6.X4] ;  /* 0x000000000604b984 */ /* 0x000e280000004800 */
[----:B0-----:R-:W0:Y:S01]  /*2300*/  SHFL.BFLY PT, R7, R4, 0x8, 0x1f ;  /* 0x0d001f0004077f89 */ /* 0x001e2200000e0000 */
[----:B------:R-:W-:-:S02]  /*2310*/  FSETP.NAN.AND P3, PT, R4, R4, PT ;  /* 0x000000040400720b */ /* 0x000fc40003f68000 */
[----:B0-----:R-:W-:-:S04]  /*2320*/  FSETP.GT.AND P2, PT, R4, R7, PT ;  /* 0x000000070400720b */ /* 0x001fc80003f44000 */
[----:B------:R-:W-:-:S04]  /*2330*/  FSEL R7, R4, R7, P2 ;  /* 0x0000000704077208 */ /* 0x000fc80001000000 */
[----:B------:R-:W-:-:S04]  /*2340*/  FSEL R7, R4, R7, P3 ;  /* 0x0000000704077208 */ /* 0x000fc80001800000 */
[C---:B------:R-:W-:Y:S01]  /*2350*/  FSETP.NAN.AND P3, PT, R7.reuse, R7, PT ;  /* 0x000000070700720b */ /* 0x040fe20003f68000 */
[----:B------:R-:W0:Y:S02]  /*2360*/  SHFL.BFLY PT, R2, R7, 0x4, 0x1f ;  /* 0x0c801f0007027f89 */ /* 0x000e2400000e0000 */
[----:B0-----:R-:W-:-:S13]  /*2370*/  FSETP.GT.AND P2, PT, R7, R2, PT ;  /* 0x000000020700720b */ /* 0x001fda0003f44000 */
[----:B------:R-:W-:-:S04]  /*2380*/  @!P2 FSEL R7, R7, R2, P3 ;  /* 0x000000020707a208 */ /* 0x000fc80001800000 */
[C---:B------:R-:W-:Y:S01]  /*2390*/  FSETP.NAN.AND P3, PT, R7.reuse, R7, PT ;  /* 0x000000070700720b */ /* 0x040fe20003f68000 */
[----:B------:R-:W0:Y:S02]  /*23a0*/  SHFL.BFLY PT, R2, R7, 0x2, 0x1f ;  /* 0x0c401f0007027f89 */ /* 0x000e2400000e0000 */
[----:B0-----:R-:W-:-:S13]  /*23b0*/  FSETP.GT.AND P2, PT, R7, R2, PT ;  /* 0x000000020700720b */ /* 0x001fda0003f44000 */
[----:B------:R-:W-:-:S04]  /*23c0*/  @!P2 FSEL R7, R7, R2, P3 ;  /* 0x000000020707a208 */ /* 0x000fc80001800000 */
[C---:B------:R-:W-:Y:S01]  /*23d0*/  FSETP.NAN.AND P3, PT, R7.reuse, R7, PT ;  /* 0x000000070700720b */ /* 0x040fe20003f68000 */
[----:B------:R-:W0:Y:S02]  /*23e0*/  SHFL.BFLY PT, R2, R7, 0x1, 0x1f ;  /* 0x0c201f0007027f89 */ /* 0x000e2400000e0000 */
[----:B0-----:R-:W-:-:S13]  /*23f0*/  FSETP.GT.AND P2, PT, R7, R2, PT ;  /* 0x000000020700720b */ /* 0x001fda0003f44000 */
[----:B------:R-:W-:-:S05]  /*2400*/  @!P2 SEL R7, R7, R2, P3 ;  /* 0x000000020707a207 */ /* 0x000fca0001800000 */
[----:B------:R0:W-:Y:S04]  /*2410*/  @P0 STS [R6.X4], R7 ;  /* 0x0000000706000388 */ /* 0x0001e80000004800 */
[----:B------:R-:W-:Y:S01]  /*2420*/  BAR.SYNC.DEFER_BLOCKING 0x0 ;  /* 0x0000000000007b1d */ /* 0x000fe20000010000 */
[----:B------:R-:W-:-:S04]  /*2430*/  FSETP.GE.AND P0, PT, R0, RZ, PT ;  /* 0x000000ff0000720b */ /* 0x000fc80003f06000 */
[----:B------:R-:W-:Y:S02]  /*2440*/  FSEL R2, R0, RZ, !P0 ;  /* 0x000000ff00027208 */ /* 0x000fe40004000000 */
[----:B0-----:R-:W-:-:S03]  /*2450*/  LOP3.LUT R6, R6, 0x1ff, RZ, 0xc0, !PT ;  /* 0x000001ff06067812 */ /* 0x001fc600078ec0ff */
[----:B------:R-:W-:-:S05]  /*2460*/  FADD R2, RZ, -R2 ;  /* 0x80000002ff027221 */ /* 0x000fca0000000000 */
[----:B------:R-:W-:Y:S01]  /*2470*/  FSETP.NAN.AND P2, PT, R2, R2, PT ;  /* 0x000000020200720b */ /* 0x000fe20003f48000 */
[----:B------:R-:W0:Y:S02]  /*2480*/  LDS R3, [RZ] ;  /* 0x00000000ff037984 */ /* 0x000e240000000800 */
[C---:B0-----:R-:W-:Y:S02]  /*2490*/  FSETP.GTU.AND P0, PT, R3.reuse, RZ, PT ;  /* 0x000000ff0300720b */ /* 0x041fe40003f0c000 */
[C---:B------:R-:W-:Y:S02]  /*24a0*/  F2FP.BF16.PACK_AB R0, R3.reuse, R0 ;  /* 0x000000000300723e */ /* 0x040fe400000010ff */
[----:B------:R-:W-:Y:S02]  /*24b0*/  FSEL R5, R3, RZ, P0 ;  /* 0x000000ff03057208 */ /* 0x000fe40000000000 */
[----:B------:R-:W-:Y:S02]  /*24c0*/  PRMT R9, R0, 0x7610, R9 ;  /* 0x0000761000097816 */ /* 0x000fe40000000009 */
[----:B------:R-:W-:-:S02]  /*24d0*/  FSETP.GT.AND P0, PT, R2, R5, PT ;  /* 0x000000050200720b */ /* 0x000fc40003f04000 */
[----:B------:R-:W-:Y:S01]  /*24e0*/  PRMT R10, R0, 0x7632, R10 ;  /* 0x00007632000a7816 */ /* 0x000fe2000000000a */
[----:B------:R-:W-:Y:S01]  /*24f0*/  IMAD.MOV.U32 R0, RZ, RZ, 0x3f800000 ;  /* 0x3f800000ff007424 */ /* 0x000fe200078e00ff */
[----:B------:R-:W-:-:S05]  /*2500*/  @!P2 FSEL R2, R2, R5, P0 ;  /* 0x000000050202a208 */ /* 0x000fca0000000000 */
[----:B------:R-:W-:Y:S01]  /*2510*/  FMUL R8, R2, 0.0078740157186985015869 ;  /* 0x3c01020402087820 */ /* 0x000fe20000400000 */
[----:B------:R-:W-:-:S04]  /*2520*/  SHF.R.S32.HI R2, RZ, 0x1f, R23 ;  /* 0x0000001fff027819 */ /* 0x000fc80000011417 */
[C---:B------:R-:W-:Y:S02]  /*2530*/  FSETP.GT.AND P0, PT, R8.reuse, 9.9999997473787516356e-06, PT ;  /* 0x3727c5ac0800780b */ /* 0x040fe40003f04000 */
[----:B------:R-:W-:-:S11]  /*2540*/  FSETP.NAN.AND P2, PT, R8, R8, PT ;  /* 0x000000080800720b */ /* 0x000fd60003f48000 */
[----:B------:R-:W-:Y:S02]  /*2550*/  @!P0 FSEL R8, R8, 9.9999997473787516356e-06, P2 ;  /* 0x3727c5ac08088808 */ /* 0x000fe40001000000 */
[----:B------:R-:W-:Y:S02]  /*2560*/  ISETP.EQ.AND P0, PT, R6, RZ, !P1 ;  /* 0x000000ff0600720c */ /* 0x000fe40004f02270 */
[C---:B------:R-:W-:Y:S02]  /*2570*/  FSETP.GT.AND P2, PT, |R8|.reuse, 8.50705917302346158658e+37, PT ;  /* 0x7e8000000800780b */ /* 0x040fe40003f44200 */
[C---:B------:R-:W-:Y:S02]  /*2580*/  SHF.L.U32 R6, R23.reuse, 0x1, RZ ;  /* 0x0000000117067819 */ /* 0x040fe400000006ff */
[----:B------:R-:W-:Y:S02]  /*2590*/  FSETP.GEU.AND P3, PT, |R8|, 1.175494350822287508e-38, PT ;  /* 0x008000000800780b */ /* 0x000fe40003f6e200 */
[----:B------:R-:W-:Y:S01]  /*25a0*/  SHF.L.U64.HI R23, R23, 0x1, R2 ;  /* 0x0000000117177819 */ /* 0x000fe20000010202 */
[----:B------:R-:W-:Y:S01]  /*25b0*/  IMAD.MOV.U32 R2, RZ, RZ, -0x1000 ;  /* 0xfffff000ff027424 */ /* 0x000fe200078e00ff */
[----:B------:R-:W-:-:S02]  /*25c0*/  IADD3 R4, P4, R6, c[0x0][0x190], RZ ;  /* 0x0000640006047a10 */ /* 0x000fc40007f9e0ff */
[----:B------:R-:W-:Y:S02]  /*25d0*/  IADD3 R6, P5, R6, c[0x0][0x198], RZ ;  /* 0x0000660006067a10 */ /* 0x000fe40007fbe0ff */
[C---:B------:R-:W-:Y:S01]  /*25e0*/  IADD3.X R5, R23.reuse, c[0x0][0x194], RZ, P4, !PT ;  /* 0x0000650017057a10 */ /* 0x040fe200027fe4ff */
[----:B------:R-:W-:Y:S01]  /*25f0*/  @P2 FMUL R8, R8, 0.25 ;  /* 0x3e80000008082820 */ /* 0x000fe20000400000 */
[----:B------:R-:W-:Y:S02]  /*2600*/  IADD3.X R7, R23, c[0x0][0x19c], RZ, P5, !PT ;  /* 0x0000670017077a10 */ /* 0x000fe40002ffe4ff */
[----:B------:R-:W-:Y:S01]  /*2610*/  FSEL R0, R0, 0.25, !P2 ;  /* 0x3e80000000007808 */ /* 0x000fe20005000000 */
[----:B------:R0:W-:Y:S01]  /*2620*/  @P0 STG.E.U16 [R4.64], R9 ;  /* 0x0000000904000986 */ /* 0x0001e2000c101504 */
[----:B------:R-:W-:-:S03]  /*2630*/  @!P3 FMUL R8, R8, 16777216 ;  /* 0x4b8000000808b820 */ /* 0x000fc60000400000 */
[----:B------:R0:W-:Y:S01]  /*2640*/  @P0 STG.E.U16 [R6.64], R10 ;  /* 0x0000000a06000986 */ /* 0x0001e2000c101504 */
[----:B------:R-:W1:Y:S01]  /*2650*/  MUFU.RCP R3, R8 ;  /* 0x0000000800037308 */ /* 0x000e620000001000 */
[----:B------:R-:W-:-:S04]  /*2660*/  @!P3 FMUL R0, R0, 16777216 ;  /* 0x4b8000000000b820 */ /* 0x000fc80000400000 */
[----:B01----:R-:W-:-:S03]  /*2670*/  FMUL R3, R3, R0 ;  /* 0x0000000003037220 */ /* 0x003fc60000400000 */
.L_x_44:
[----:B------:R-:W-:Y:S01]  /*2680*/  IADD3 R16, R29, R2, RZ ;  /* 0x000000021d107210 */ /* 0x000fe20007ffe0ff */
[----:B------:R-:W-:Y:S01]  /*2690*/  IMAD.MOV.U32 R17, RZ, RZ, 0x4 ;  /* 0x00000004ff117424 */ /* 0x000fe200078e00ff */
[----:B------:R-:W-:Y:S01]  /*26a0*/  CS2R R8, SRZ ;  /* 0x0000000000087805 */ /* 0x000fe2000001ff00 */
[----:B------:R-:W-:Y:S01]  /*26b0*/  CS2R R10, SRZ ;  /* 0x00000000000a7805 */ /* 0x000fe2000001ff00 */
[----:B------:R-:W-:-:S05]  /*26c0*/  IADD3 R13, R16, 0x1000, RZ ;  /* 0x00001000100d7810 */ /* 0x000fca0007ffe0ff */
[----:B------:R-:W-:-:S05]  /*26d0*/  IMAD.WIDE R14, R13, R17, c[0x0][0x188] ;  /* 0x000062000d0e7625 */ /* 0x000fca00078e0211 */
[----:B------:R-:W2:Y:S01]  /*26e0*/  @!P1 LDG.E.EF.128 R8, [R14.64] ;  /* 0x000000040e089981 */ /* 0x000ea2000c0e1d00 */
[----:B------:R-:W-:Y:S01]  /*26f0*/  IADD3 R16, R16, 0x1004, RZ ;  /* 0x0000100410107810 */ /* 0x000fe20007ffe0ff */
[----:B0-----:R-:W-:Y:S01]  /*2700*/  CS2R R4, SRZ ;  /* 0x0000000000047805 */ /* 0x001fe2000001ff00 */
[----:B------:R-:W-:-:S03]  /*2710*/  CS2R R6, SRZ ;  /* 0x0000000000067805 */ /* 0x000fc6000001ff00 */
[----:B------:R-:W-:-:S05]  /*2720*/  IMAD.WIDE R16, R16, R17, c[0x0][0x188] ;  /* 0x0000620010107625 */ /* 0x000fca00078e0211 */
[----:B------:R0:W3:Y:S01]  /*2730*/  @!P1 LDG.E.EF.128 R4, [R16.64] ;  /* 0x0000000410049981 */ /* 0x0000e2000c0e1d00 */
[----:B------:R-:W-:Y:S01]  /*2740*/  BSSY B0, `(.L_x_23) ;  /* 0x0000035000007945 */ /* 0x000fe20003800000 */
[----:B--2---:R-:W-:Y:S01]  /*2750*/  FMUL R19, R8, R8 ;  /* 0x0000000808137220 */ /* 0x004fe20000400000 */
[----:B------:R-:W-:-:S03]  /*2760*/  FMUL R0, R9, R9 ;  /* 0x0000000909007220 */ /* 0x000fc60000400000 */
[----:B------:R-:W-:Y:S01]  /*2770*/  FMUL R19, R19, R8 ;  /* 0x0000000813137220 */ /* 0x000fe20000400000 */
[----:B------:R-:W-:-:S03]  /*2780*/  FMUL R0, R0, R9 ;  /* 0x0000000900007220 */ /* 0x000fc60000400000 */
[----:B------:R-:W-:Y:S01]  /*2790*/  FFMA R19, R19, 0.044714998453855514526, R8 ;  /* 0x3d37271313137823 */ /* 0x000fe20000000008 */
[----:B0-----:R-:W-:-:S03]  /*27a0*/  FFMA R17, R0, 0.044714998453855514526, R9 ;  /* 0x3d37271300117823 */ /* 0x001fc60000000009 */
[----:B------:R-:W-:-:S04]  /*27b0*/  FMUL R19, R19, 0.79788458347320556641 ;  /* 0x3f4c422a13137820 */ /* 0x000fc80000400000 */
[----:B------:R-:W-:-:S05]  /*27c0*/  FADD.FTZ R20, |R19|, -RZ ;  /* 0x800000ff13147221 */ /* 0x000fca0000010200 */
[----:B------:R-:W-:-:S13]  /*27d0*/  FSETP.GE.AND P2, PT, R20, 0.60000002384185791016, PT ;  /* 0x3f19999a1400780b */ /* 0x000fda0003f46000 */
[C---:B------:R-:W-:Y:S01]  /*27e0*/  @P2 FMUL R14, R20.reuse, 2.8853900432586669922 ;  /* 0x4038aa3b140e2820 */ /* 0x040fe20000400000 */
[----:B------:R-:W-:Y:S01]  /*27f0*/  @!P2 IMAD.MOV.U32 R16, RZ, RZ, 0x3c80f082 ;  /* 0x3c80f082ff10a424 */ /* 0x000fe200078e00ff */
[----:B------:R-:W-:Y:S01]  /*2800*/  @!P2 FMUL R15, R19, R19 ;  /* 0x00000013130fa220 */ /* 0x000fe20000400000 */
[----:B------:R-:W-:Y:S01]  /*2810*/  @P2 IMAD.MOV.U32 R21, RZ, RZ, 0x3f800000 ;  /* 0x3f800000ff152424 */ /* 0x000fe200078e00ff */
[----:B------:R-:W-:Y:S02]  /*2820*/  @P2 FSETP.GE.AND P0, PT, R20, 9.010913848876953125, PT ;  /* 0x41102cb41400280b */ /* 0x000fe40003f06000 */
[----:B------:R-:W0:Y:S01]  /*2830*/  @P2 MUFU.EX2 R14, R14 ;  /* 0x0000000e000e2308 */ /* 0x000e220000000800 */
[----:B------:R-:W-:-:S04]  /*2840*/  @!P2 FFMA.FTZ R0, R15, R16, -0.052303962409496307373 ;  /* 0xbd563cae0f00a423 */ /* 0x000fc80000010010 */
[----:B------:R-:W-:-:S04]  /*2850*/  @!P2 FFMA.FTZ R0, R15, R0, 0.1331529766321182251 ;  /* 0x3e0859410f00a423 */ /* 0x000fc80000010000 */
[----:B------:R-:W-:-:S04]  /*2860*/  @!P2 FFMA.FTZ R0, R15, R0, -0.33332768082618713379 ;  /* 0xbeaaa9ed0f00a423 */ /* 0x000fc80000010000 */
[----:B------:R-:W-:Y:S01]  /*2870*/  @!P2 FFMA.FTZ R0, R15, R0, RZ ;  /* 0x000000000f00a223 */ /* 0x000fe200000100ff */
[----:B0-----:R-:W-:-:S06]  /*2880*/  @P2 FADD R18, R14, 1 ;  /* 0x3f8000000e122421 */ /* 0x001fcc0000000000 */
[----:B------:R-:W0:Y:S02]  /*2890*/  @P2 MUFU.RCP R18, R18 ;  /* 0x0000001200122308 */ /* 0x000e240000001000 */
[----:B0-----:R-:W-:Y:S01]  /*28a0*/  @P2 FFMA.FTZ R16, R18, -2, R21 ;  /* 0xc000000012102823 */ /* 0x001fe20000010015 */
[----:B------:R-:W-:Y:S01]  /*28b0*/  FMUL R21, R17, 0.79788458347320556641 ;  /* 0x3f4c422a11157820 */ /* 0x000fe20000400000 */
[----:B------:R-:W-:-:S03]  /*28c0*/  FMUL R17, R10, R10 ;  /* 0x0000000a0a117220 */ /* 0x000fc60000400000 */
[----:B------:R-:W-:Y:S01]  /*28d0*/  FADD.FTZ R20, |R21|, -RZ ;  /* 0x800000ff15147221 */ /* 0x000fe20000010200 */
[----:B------:R-:W-:Y:S01]  /*28e0*/  @P2 FSEL R16, R16, 1, !P0 ;  /* 0x3f80000010102808 */ /* 0x000fe20004000000 */
[----:B------:R-:W-:-:S03]  /*28f0*/  FMUL R17, R17, R10 ;  /* 0x0000000a11117220 */ /* 0x000fc60000400000 */
[----:B------:R-:W-:Y:S01]  /*2900*/  FSETP.GE.AND P0, PT, R20, 0.60000002384185791016, PT ;  /* 0x3f19999a1400780b */ /* 0x000fe20003f06000 */
[----:B------:R-:W-:Y:S01]  /*2910*/  FFMA R17, R17, 0.044714998453855514526, R10 ;  /* 0x3d37271311117823 */ /* 0x000fe2000000000a */
[----:B------:R-:W-:Y:S01]  /*2920*/  @P2 LOP3.LUT R14, R16, 0x80000000, R19, 0xf8, !PT ;  /* 0x80000000100e2812 */ /* 0x000fe200078ef813 */
[-C--:B------:R-:W-:Y:S01]  /*2930*/  FMUL R16, R11, R11.reuse ;  /* 0x0000000b0b107220 */ /* 0x080fe20000400000 */
[----:B------:R-:W-:Y:S01]  /*2940*/  @!P2 FFMA.FTZ R14, R19, R0, R19 ;  /* 0x00000000130ea223 */ /* 0x000fe20000010013 */
[----:B---3--:R-:W-:Y:S02]  /*2950*/  FMUL R19, R4, R4 ;  /* 0x0000000404137220 */ /* 0x008fe40000400000 */
[----:B------:R-:W-:-:S06]  /*2960*/  FMUL R18, R16, R11 ;  /* 0x0000000b10127220 */ /* 0x000fcc0000400000 */
        /* <DEDUP_REMOVED lines=11> */
.L_x_24:
[----:B------:R-:W-:Y:S01]  /*2a20*/  IMAD.MOV.U32 R0, RZ, RZ, 0x3c80f082 ;  /* 0x3c80f082ff007424 */ /* 0x000fe200078e00ff */
[----:B------:R-:W-:-:S04]  /*2a30*/  FMUL R15, R21, R21 ;  /* 0x00000015150f7220 */ /* 0x000fc80000400000 */
[----:B------:R-:W-:-:S04]  /*2a40*/  FFMA.FTZ R0, R15, R0, -0.052303962409496307373 ;  /* 0xbd563cae0f007423 */ /* 0x000fc80000010000 */
[----:B------:R-:W-:-:S04]  /*2a50*/  FFMA.FTZ R0, R15, R0, 0.1331529766321182251 ;  /* 0x3e0859410f007423 */ /* 0x000fc80000010000 */
[----:B------:R-:W-:-:S04]  /*2a60*/  FFMA.FTZ R0, R15, R0, -0.33332768082618713379 ;  /* 0xbeaaa9ed0f007423 */ /* 0x000fc80000010000 */
[----:B------:R-:W-:-:S04]  /*2a70*/  FFMA.FTZ R0, R15, R0, RZ ;  /* 0x000000000f007223 */ /* 0x000fc800000100ff */
[----:B------:R-:W-:Y:S02]  /*2a80*/  FFMA.FTZ R15, R21, R0, R21 ;  /* 0x00000000150f7223 */ /* 0x000fe40000010015 */
.L_x_25:
[----:B------:R-:W-:Y:S05]  /*2a90*/  BSYNC B0 ;  /* 0x0000000000007941 */ /* 0x000fea0003800000 */
.L_x_23:
        /* <DEDUP_REMOVED lines=18> */
.L_x_27:
[----:B------:R-:W-:Y:S01]  /*2bc0*/  IMAD.MOV.U32 R0, RZ, RZ, 0x3c80f082 ;  /* 0x3c80f082ff007424 */ /* 0x000fe200078e00ff */
[----:B------:R-:W-:-:S04]  /*2bd0*/  FMUL R17, R21, R21 ;  /* 0x0000001515117220 */ /* 0x000fc80000400000 */
[----:B------:R-:W-:-:S04]  /*2be0*/  FFMA.FTZ R0, R17, R0, -0.052303962409496307373 ;  /* 0xbd563cae11007423 */ /* 0x000fc80000010000 */
[----:B------:R-:W-:-:S04]  /*2bf0*/  FFMA.FTZ R0, R17, R0, 0.1331529766321182251 ;  /* 0x3e08594111007423 */ /* 0x000fc80000010000 */
[----:B------:R-:W-:-:S04]  /*2c00*/  FFMA.FTZ R0, R17, R0, -0.33332768082618713379 ;  /* 0xbeaaa9ed11007423 */ /* 0x000fc80000010000 */
[----:B------:R-:W-:-:S04]  /*2c10*/  FFMA.FTZ R0, R17, R0, RZ ;  /* 0x0000000011007223 */ /* 0x000fc800000100ff */
[----:B------:R-:W-:Y:S02]  /*2c20*/  FFMA.FTZ R16, R21, R0, R21 ;  /* 0x0000000015107223 */ /* 0x000fe40000010015 */
.L_x_28:
[----:B------:R-:W-:Y:S05]  /*2c30*/  BSYNC B0 ;  /* 0x0000000000007941 */ /* 0x000fea0003800000 */
.L_x_26:
        /* <DEDUP_REMOVED lines=18> */
.L_x_30:
[----:B------:R-:W-:Y:S01]  /*2d60*/  IMAD.MOV.U32 R0, RZ, RZ, 0x3c80f082 ;  /* 0x3c80f082ff007424 */ /* 0x000fe200078e00ff */
[----:B------:R-:W-:-:S04]  /*2d70*/  FMUL R17, R22, R22 ;  /* 0x0000001616117220 */ /* 0x000fc80000400000 */
[----:B------:R-:W-:-:S04]  /*2d80*/  FFMA.FTZ R0, R17, R0, -0.052303962409496307373 ;  /* 0xbd563cae11007423 */ /* 0x000fc80000010000 */
[----:B------:R-:W-:-:S04]  /*2d90*/  FFMA.FTZ R0, R17, R0, 0.1331529766321182251 ;  /* 0x3e08594111007423 */ /* 0x000fc80000010000 */
[----:B------:R-:W-:-:S04]  /*2da0*/  FFMA.FTZ R0, R17, R0, -0.33332768082618713379 ;  /* 0xbeaaa9ed11007423 */ /* 0x000fc80000010000 */
[----:B------:R-:W-:-:S04]  /*2db0*/  FFMA.FTZ R0, R17, R0, RZ ;  /* 0x0000000011007223 */ /* 0x000fc800000100ff */
[----:B------:R-:W-:Y:S02]  /*2dc0*/  FFMA.FTZ R17, R22, R0, R22 ;  /* 0x0000000016117223 */ /* 0x000fe40000010016 */
.L_x_31:
[----:B------:R-:W-:Y:S05]  /*2dd0*/  BSYNC B0 ;  /* 0x0000000000007941 */ /* 0x000fea0003800000 */
.L_x_29:
        /* <DEDUP_REMOVED lines=18> */
.L_x_33:
[----:B------:R-:W-:Y:S01]  /*2f00*/  IMAD.MOV.U32 R0, RZ, RZ, 0x3c80f082 ;  /* 0x3c80f082ff007424 */ /* 0x000fe200078e00ff */
[----:B------:R-:W-:-:S04]  /*2f10*/  FMUL R19, R23, R23 ;  /* 0x0000001717137220 */ /* 0x000fc80000400000 */
[----:B------:R-:W-:-:S04]  /*2f20*/  FFMA.FTZ R0, R19, R0, -0.052303962409496307373 ;  /* 0xbd563cae13007423 */ /* 0x000fc80000010000 */
[----:B------:R-:W-:-:S04]  /*2f30*/  FFMA.FTZ R0, R19, R0, 0.1331529766321182251 ;  /* 0x3e08594113007423 */ /* 0x000fc80000010000 */
[----:B------:R-:W-:-:S04]  /*2f40*/  FFMA.FTZ R0, R19, R0, -0.33332768082618713379 ;  /* 0xbeaaa9ed13007423 */ /* 0x000fc80000010000 */
[----:B------:R-:W-:-:S04]  /*2f50*/  FFMA.FTZ R0, R19, R0, RZ ;  /* 0x0000000013007223 */ /* 0x000fc800000100ff */
[----:B------:R-:W-:Y:S02]  /*2f60*/  FFMA.FTZ R18, R23, R0, R23 ;  /* 0x0000000017127223 */ /* 0x000fe40000010017 */
.L_x_34:
[----:B------:R-:W-:Y:S05]  /*2f70*/  BSYNC B0 ;  /* 0x0000000000007941 */ /* 0x000fea0003800000 */
.L_x_32:
        /* <DEDUP_REMOVED lines=17> */
.L_x_36:
[----:B------:R-:W-:Y:S01]  /*3090*/  IMAD.MOV.U32 R0, RZ, RZ, 0x3c80f082 ;  /* 0x3c80f082ff007424 */ /* 0x000fe200078e00ff */
[----:B------:R-:W-:-:S04]  /*30a0*/  FMUL R19, R23, R23 ;  /* 0x0000001717137220 */ /* 0x000fc80000400000 */
[----:B------:R-:W-:-:S04]  /*30b0*/  FFMA.FTZ R0, R19, R0, -0.052303962409496307373 ;  /* 0xbd563cae13007423 */ /* 0x000fc80000010000 */
[----:B------:R-:W-:-:S04]  /*30c0*/  FFMA.FTZ R0, R19, R0, 0.1331529766321182251 ;  /* 0x3e08594113007423 */ /* 0x000fc80000010000 */
[----:B------:R-:W-:-:S04]  /*30d0*/  FFMA.FTZ R0, R19, R0, -0.33332768082618713379 ;  /* 0xbeaaa9ed13007423 */ /* 0x000fc80000010000 */
[----:B------:R-:W-:-:S04]  /*30e0*/  FFMA.FTZ R0, R19, R0, RZ ;  /* 0x0000000013007223 */ /* 0x000fc800000100ff */
[----:B------:R-:W-:Y:S02]  /*30f0*/  FFMA.FTZ R19, R23, R0, R23 ;  /* 0x0000000017137223 */ /* 0x000fe40000010017 */
.L_x_37:
[----:B------:R-:W-:Y:S05]  /*3100*/  BSYNC B0 ;  /* 0x0000000000007941 */ /* 0x000fea0003800000 */
.L_x_35:
[----:B------:R-:W-:Y:S01]  /*3110*/  FMUL R23, R21, 0.79788458347320556641 ;  /* 0x3f4c422a15177820 */ /* 0x000fe20000400000 */
[----:B------:R-:W-:Y:S01]  /*3120*/  BSSY B0, `(.L_x_38) ;  /* 0x0000016000007945 */ /* 0x000fe20003800000 */
[----:B------:R-:W-:Y:S02]  /*3130*/  FFMA R22, R22, 0.044714998453855514526, R7 ;  /* 0x3d37271316167823 */ /* 0x000fe40000000007 */
        /* <DEDUP_REMOVED lines=13> */
.L_x_39:
[----:B------:R-:W-:Y:S01]  /*3210*/  IMAD.MOV.U32 R0, RZ, RZ, 0x3c80f082 ;  /* 0x3c80f082ff007424 */ /* 0x000fe200078e00ff */
[----:B------:R-:W-:-:S04]  /*3220*/  FMUL R21, R23, R23 ;  /* 0x0000001717157220 */ /* 0x000fc80000400000 */
[----:B------:R-:W-:-:S04]  /*3230*/  FFMA.FTZ R0, R21, R0, -0.052303962409496307373 ;  /* 0xbd563cae15007423 */ /* 0x000fc80000010000 */
[----:B------:R-:W-:-:S04]  /*3240*/  FFMA.FTZ R0, R21, R0, 0.1331529766321182251 ;  /* 0x3e08594115007423 */ /* 0x000fc80000010000 */
[----:B------:R-:W-:-:S04]  /*3250*/  FFMA.FTZ R0, R21, R0, -0.33332768082618713379 ;  /* 0xbeaaa9ed15007423 */ /* 0x000fc80000010000 */
[----:B------:R-:W-:-:S04]  /*3260*/  FFMA.FTZ R0, R21, R0, RZ ;  /* 0x0000000015007223 */ /* 0x000fc800000100ff */
[----:B------:R-:W-:Y:S02]  /*3270*/  FFMA.FTZ R20, R23, R0, R23 ;  /* 0x0000000017147223 */ /* 0x000fe40000010017 */
.L_x_40:
[----:B------:R-:W-:Y:S05]  /*3280*/  BSYNC B0 ;  /* 0x0000000000007941 */ /* 0x000fea0003800000 */
.L_x_38:
[----:B------:R-:W-:Y:S01]  /*3290*/  FMUL R23, R22, 0.79788458347320556641 ;  /* 0x3f4c422a16177820 */ /* 0x000fe20000400000 */
[----:B------:R-:W-:Y:S01]  /*32a0*/  FMUL R22, R9, 0.5 ;  /* 0x3f00000009167820 */ /* 0x000fe20000400000 */
[----:B------:R-:W-:Y:S01]  /*32b0*/  BSSY B0, `(.L_x_41) ;  /* 0x000001c000007945 */ /* 0x000fe20003800000 */
[----:B------:R-:W-:Y:S01]  /*32c0*/  FMUL R9, R10, 0.5 ;  /* 0x3f0000000a097820 */ /* 0x000fe20000400000 */
[----:B------:R-:W-:Y:S01]  /*32d0*/  FADD.FTZ R25, |R23|, -RZ ;  /* 0x800000ff17197221 */ /* 0x000fe20000010200 */
[----:B------:R-:W-:Y:S01]  /*32e0*/  FMUL R10, R11, 0.5 ;  /* 0x3f0000000b0a7820 */ /* 0x000fe20000400000 */
[----:B------:R-:W-:Y:S01]  /*32f0*/  FMUL R8, R8, 0.5 ;  /* 0x3f00000008087820 */ /* 0x000fe20000400000 */
[----:B------:R-:W-:Y:S01]  /*3300*/  FMUL R11, R4, 0.5 ;  /* 0x3f000000040b7820 */ /* 0x000fe20000400000 */
[----:B------:R-:W-:Y:S01]  /*3310*/  FMUL R24, R5, 0.5 ;  /* 0x3f00000005187820 */ /* 0x000fe20000400000 */
[----:B------:R-:W-:Y:S01]  /*3320*/  FSETP.GE.AND P0, PT, R25, 0.60000002384185791016, PT ;  /* 0x3f19999a1900780b */ /* 0x000fe20003f06000 */
[----:B------:R-:W-:Y:S01]  /*3330*/  FMUL R21, R6, 0.5 ;  /* 0x3f00000006157820 */ /* 0x000fe20000400000 */
[----:B------:R-:W-:-:S11]  /*3340*/  FMUL R7, R7, 0.5 ;  /* 0x3f00000007077820 */ /* 0x000fd60000400000 */
        /* <DEDUP_REMOVED lines=11> */
.L_x_42:
[----:B------:R-:W-:Y:S01]  /*3400*/  IMAD.MOV.U32 R0, RZ, RZ, 0x3c80f082 ;  /* 0x3c80f082ff007424 */ /* 0x000fe200078e00ff */
[----:B------:R-:W-:-:S04]  /*3410*/  FMUL R5, R23, R23 ;  /* 0x0000001717057220 */ /* 0x000fc80000400000 */
[----:B------:R-:W-:-:S04]  /*3420*/  FFMA.FTZ R0, R5, R0, -0.052303962409496307373 ;  /* 0xbd563cae05007423 */ /* 0x000fc80000010000 */
[----:B------:R-:W-:-:S04]  /*3430*/  FFMA.FTZ R0, R5, R0, 0.1331529766321182251 ;  /* 0x3e08594105007423 */ /* 0x000fc80000010000 */
[----:B------:R-:W-:-:S04]  /*3440*/  FFMA.FTZ R0, R5, R0, -0.33332768082618713379 ;  /* 0xbeaaa9ed05007423 */ /* 0x000fc80000010000 */
[----:B------:R-:W-:-:S04]  /*3450*/  FFMA.FTZ R0, R5, R0, RZ ;  /* 0x0000000005007223 */ /* 0x000fc800000100ff */
[----:B------:R-:W-:Y:S02]  /*3460*/  FFMA.FTZ R0, R0, R23, R23 ;  /* 0x0000001700007223 */ /* 0x000fe40000010017 */
.L_x_43:
[----:B------:R-:W-:Y:S05]  /*3470*/  BSYNC B0 ;  /* 0x0000000000007941 */ /* 0x000fea0003800000 */
.L_x_41:
[----:B------:R-:W-:Y:S01]  /*3480*/  FADD R15, R15, 1 ;  /* 0x3f8000000f0f7421 */ /* 0x000fe20000000000 */
[----:B------:R-:W-:Y:S01]  /*3490*/  FADD R17, R17, 1 ;  /* 0x3f80000011117421 */ /* 0x000fe20000000000 */
[----:B------:R-:W-:Y:S01]  /*34a0*/  FADD R16, R16, 1 ;  /* 0x3f80000010107421 */ /* 0x000fe20000000000 */
[----:B------:R-:W-:Y:S01]  /*34b0*/  FADD R0, R0, 1 ;  /* 0x3f80000000007421 */ /* 0x000fe20000000000 */
[----:B------:R-:W-:Y:S01]  /*34c0*/  FMUL R4, R15, R22 ;  /* 0x000000160f047220 */ /* 0x000fe20000400000 */
[----:B------:R-:W-:Y:S01]  /*34d0*/  FADD R20, R20, 1 ;  /* 0x3f80000014147421 */ /* 0x000fe20000000000 */
[----:B------:R-:W-:Y:S01]  /*34e0*/  FMUL R16, R16, R9 ;  /* 0x0000000910107220 */ /* 0x000fe20000400000 */
[----:B------:R-:W-:Y:S01]  /*34f0*/  FMUL R0, R0, R7 ;  /* 0x0000000700007220 */ /* 0x000fe20000400000 */
[----:B------:R-:W-:Y:S01]  /*3500*/  FMUL R5, R3, R4 ;  /* 0x0000000403057220 */ /* 0x000fe20000400000 */
[----:B------:R-:W-:Y:S01]  /*3510*/  FMUL R4, R17, R10 ;  /* 0x0000000a11047220 */ /* 0x000fe20000400000 */
[C---:B------:R-:W-:Y:S01]  /*3520*/  FMUL R16, R3.reuse, R16 ;  /* 0x0000001003107220 */ /* 0x040fe20000400000 */
[C---:B------:R-:W-:Y:S01]  /*3530*/  FMUL R0, R3.reuse, R0 ;  /* 0x0000000003007220 */ /* 0x040fe20000400000 */
[----:B------:R0:W1:Y:S01]  /*3540*/  FRND R9, R5 ;  /* 0x0000000500097307 */ /* 0x0000620000201000 */
[----:B------:R-:W-:Y:S01]  /*3550*/  FMUL R6, R3, R4 ;  /* 0x0000000403067220 */ /* 0x000fe20000400000 */
[----:B------:R-:W-:Y:S01]  /*3560*/  FMUL R20, R20, R21 ;  /* 0x0000001514147220 */ /* 0x000fe20000400000 */
[----:B------:R-:W-:Y:S01]  /*3570*/  FADD R19, R19, 1 ;  /* 0x3f80000013137421 */ /* 0x000fe20000000000 */
[----:B------:R-:W-:-:S02]  /*3580*/  FADD R18, R18, 1 ;  /* 0x3f80000012127421 */ /* 0x000fc40000000000 */
[----:B------:R-:W-:Y:S01]  /*3590*/  FMUL R20, R3, R20 ;  /* 0x0000001403147220 */ /* 0x000fe20000400000 */
[----:B------:R-:W-:Y:S01]  /*35a0*/  FMUL R4, R19, R24 ;  /* 0x0000001813047220 */ /* 0x000fe20000400000 */
[----:B------:R-:W2:Y:S01]  /*35b0*/  FRND R6, R6 ;  /* 0x0000000600067307 */ /* 0x000ea20000201000 */
[----:B0-----:R-:W-:Y:S01]  /*35c0*/  FADD R5, R14, 1 ;  /* 0x3f8000000e057421 */ /* 0x001fe20000000000 */
[----:B------:R-:W-:Y:S01]  /*35d0*/  FMUL R18, R18, R11 ;  /* 0x0000000b12127220 */ /* 0x000fe20000400000 */
[----:B------:R-:W-:Y:S02]  /*35e0*/  FMUL R4, R3, R4 ;  /* 0x0000000403047220 */ /* 0x000fe40000400000 */
[----:B------:R-:W-:Y:S01]  /*35f0*/  FMUL R8, R5, R8 ;  /* 0x0000000805087220 */ /* 0x000fe20000400000 */
[C---:B------:R-:W-:Y:S02]  /*3600*/  FMUL R18, R3.reuse, R18 ;  /* 0x0000001203127220 */ /* 0x040fe40000400000 */
[----:B------:R-:W0:Y:S01]  /*3610*/  FRND R16, R16 ;  /* 0x0000001000107307 */ /* 0x000e220000201000 */
[----:B------:R-:W-:Y:S01]  /*3620*/  FMUL R8, R3, R8 ;  /* 0x0000000803087220 */ /* 0x000fe20000400000 */
[----:B-1----:R-:W-:-:S06]  /*3630*/  FSETP.GT.AND P0, PT, R9, -127, PT ;  /* 0xc2fe00000900780b */ /* 0x002fcc0003f04000 */
[----:B------:R-:W1:Y:S01]  /*3640*/  FRND R8, R8 ;  /* 0x0000000800087307 */ /* 0x000e620000201000 */
[C---:B--2---:R-:W-:Y:S02]  /*3650*/  FSETP.GT.AND P2, PT, R6.reuse, -127, PT ;  /* 0xc2fe00000600780b */ /* 0x044fe40003f44000 */
[----:B------:R-:W-:-:S05]  /*3660*/  FSETP.NAN.AND P4, PT, R6, R6, PT ;  /* 0x000000060600720b */ /* 0x000fca0003f88000 */
[----:B------:R-:W2:Y:S01]  /*3670*/  FRND R0, R0 ;  /* 0x0000000000007307 */ /* 0x000ea20000201000 */
[----:B0-----:R-:W-:-:S05]  /*3680*/  FSETP.GT.AND P3, PT, R16, -127, PT ;  /* 0xc2fe00001000780b */ /* 0x001fca0003f64000 */
[----:B------:R-:W-:Y:S02]  /*3690*/  @!P2 FSEL R6, R6, -127, P4 ;  /* 0xc2fe00000606a808 */ /* 0x000fe40002000000 */
[----:B------:R-:W0:Y:S01]  /*36a0*/  FRND R20, R20 ;  /* 0x0000001400147307 */ /* 0x000e220000201000 */
[----:B------:R-:W-:Y:S02]  /*36b0*/  FSETP.NAN.AND P4, PT, R16, R16, PT ;  /* 0x000000101000720b */ /* 0x000fe40003f88000 */
[----:B-1----:R-:W-:-:S03]  /*36c0*/  FSETP.GT.AND P2, PT, R8, -127, PT ;  /* 0xc2fe00000800780b */ /* 0x002fc60003f44000 */
[----:B------:R-:W-:Y:S02]  /*36d0*/  @!P3 FSEL R16, R16, -127, P4 ;  /* 0xc2fe00001010b808 */ /* 0x000fe40002000000 */
[----:B------:R-:W1:Y:S01]  /*36e0*/  FRND R4, R4 ;  /* 0x0000000400047307 */ /* 0x000e620000201000 */
[C---:B------:R-:W-:Y:S02]  /*36f0*/  FSETP.NAN.AND P4, PT, R9.reuse, R9, PT ;  /* 0x000000090900720b */ /* 0x040fe40003f88000 */
[----:B--2---:R-:W-:Y:S02]  /*3700*/  FSETP.GT.AND P3, PT, R0, -127, PT ;  /* 0xc2fe00000000780b */ /* 0x004fe40003f64000 */
[----:B------:R-:W-:Y:S02]  /*3710*/  @!P0 FSEL R9, R9, -127, P4 ;  /* 0xc2fe000009098808 */ /* 0x000fe40002000000 */
[----:B------:R-:W-:Y:S01]  /*3720*/  FSETP.NAN.AND P4, PT, R8, R8, PT ;  /* 0x000000080800720b */ /* 0x000fe20003f88000 */
[----:B------:R-:W2:Y:S01]  /*3730*/  FRND R18, R18 ;  /* 0x0000001200127307 */ /* 0x000ea20000201000 */
[----:B0-----:R-:W-:-:S02]  /*3740*/  FSETP.GT.AND P0, PT, R20, -127, PT ;  /* 0xc2fe00001400780b */ /* 0x001fc40003f04000 */
[----:B------:R-:W-:Y:S02]  /*3750*/  @!P2 FSEL R8, R8, -127, P4 ;  /* 0xc2fe00000808a808 */ /* 0x000fe40002000000 */
[----:B------:R-:W-:Y:S02]  /*3760*/  FSETP.NAN.AND P2, PT, R0, R0, PT ;  /* 0x000000000000720b */ /* 0x000fe40003f48000 */
[----:B------:R-:W-:Y:S01]  /*3770*/  FSETP.NAN.AND P5, PT, R20, R20, PT ;  /* 0x000000141400720b */ /* 0x000fe20003fa8000 */
[----:B------:R-:W0:Y:S01]  /*3780*/  F2I.S16.TRUNC.NTZ R10, R6 ;  /* 0x00000006000a7305 */ /* 0x000e22000020e900 */
[----:B------:R-:W-:Y:S02]  /*3790*/  @!P3 FSEL R0, R0, -127, P2 ;  /* 0xc2fe00000000b808 */ /* 0x000fe40001000000 */
[----:B------:R-:W-:Y:S02]  /*37a0*/  FSETP.GEU.AND P2, PT, R6, 127, PT ;  /* 0x42fe00000600780b */ /* 0x000fe40003f4e000 */
[----:B-1----:R-:W-:-:S02]  /*37b0*/  FSETP.GT.AND P4, PT, R4, -127, PT ;  /* 0xc2fe00000400780b */ /* 0x002fc40003f84000 */
[----:B------:R-:W-:Y:S01]  /*37c0*/  @!P0 FSEL R20, R20, -127, P5 ;  /* 0xc2fe000014148808 */ /* 0x000fe20002800000 */
[----:B------:R-:W1:Y:S01]  /*37d0*/  F2I.S16.TRUNC.NTZ R11, R16 ;  /* 0x00000010000b7305 */ /* 0x000e62000020e900 */
[----:B--2---:R-:W-:Y:S02]  /*37e0*/  FSETP.GT.AND P0, PT, R18, -127, PT ;  /* 0xc2fe00001200780b */ /* 0x004fe40003f04000 */
[----:B------:R-:W-:Y:S02]  /*37f0*/  FSETP.GEU.AND P5, PT, R16, 127, PT ;  /* 0x42fe00001000780b */ /* 0x000fe40003fae000 */
[----:B------:R-:W-:Y:S02]  /*3800*/  FSETP.NAN.AND P3, PT, R6, R6, PT ;  /* 0x000000060600720b */ /* 0x000fe40003f68000 */
[----:B------:R-:W-:Y:S01]  /*3810*/  FSETP.NAN.AND P6, PT, R4, R4, PT ;  /* 0x000000040400720b */ /* 0x000fe20003fc8000 */
[----:B------:R-:W2:Y:S01]  /*3820*/  F2I.S16.TRUNC.NTZ R5, R9 ;  /* 0x0000000900057305 */ /* 0x000ea2000020e900 */
[----:B0-----:R-:W-:-:S02]  /*3830*/  LOP3.LUT R10, R10, 0xffff, RZ, 0xc0, !PT ;  /* 0x0000ffff0a0a7812 */ /* 0x001fc400078ec0ff */
[----:B------:R-:W-:Y:S02]  /*3840*/  @!P4 FSEL R4, R4, -127, P6 ;  /* 0xc2fe00000404c808 */ /* 0x000fe40003000000 */
[----:B------:R-:W-:Y:S02]  /*3850*/  @P2 SEL R10, R10, 0x7f, P3 ;  /* 0x0000007f0a0a2807 */ /* 0x000fe40001800000 */
[----:B------:R-:W-:Y:S01]  /*3860*/  FSETP.NAN.AND P3, PT, R18, R18, PT ;  /* 0x000000121200720b */ /* 0x000fe20003f68000 */
[----:B------:R-:W0:Y:S01]  /*3870*/  F2I.S16.TRUNC.NTZ R7, R8 ;  /* 0x0000000800077305 */ /* 0x000e22000020e900 */
[----:B------:R-:W-:Y:S02]  /*3880*/  FSETP.GEU.AND P2, PT, R9, 127, PT ;  /* 0x42fe00000900780b */ /* 0x000fe40003f4e000 */
[----:B------:R-:W-:Y:S02]  /*3890*/  FSETP.GEU.AND P4, PT, R8, 127, PT ;  /* 0x42fe00000800780b */ /* 0x000fe40003f8e000 */
[----:B------:R-:W-:-:S02]  /*38a0*/  FSETP.NAN.AND P6, PT, R16, R16, PT ;  /* 0x000000101000720b */ /* 0x000fc40003fc8000 */
[----:B-1----:R-:W-:Y:S01]  /*38b0*/  LOP3.LUT R11, R11, 0xffff, RZ, 0xc0, !PT ;  /* 0x0000ffff0b0b7812 */ /* 0x002fe200078ec0ff */
[----:B------:R0:W1:Y:S01]  /*38c0*/  F2I.S16.TRUNC.NTZ R14, R0 ;  /* 0x00000000000e7305 */ /* 0x000062000020e900 */
[----:B------:R-:W-:Y:S02]  /*38d0*/  @!P0 FSEL R18, R18, -127, P3 ;  /* 0xc2fe000012128808 */ /* 0x000fe40001800000 */
[----:B------:R-:W-:Y:S02]  /*38e0*/  @P5 SEL R11, R11, 0x7f, P6 ;  /* 0x0000007f0b0b5807 */ /* 0x000fe40003000000 */
[----:B------:R-:W-:Y:S02]  /*38f0*/  FSETP.NAN.AND P5, PT, R8, R8, PT ;  /* 0x000000080800720b */ /* 0x000fe40003fa8000 */
[C---:B------:R-:W-:Y:S01]  /*3900*/  FSETP.GEU.AND P3, PT, R0.reuse, 127, PT ;  /* 0x42fe00000000780b */ /* 0x040fe20003f6e000 */
[----:B------:R-:W3:Y:S01]  /*3910*/  F2I.S16.TRUNC.NTZ R6, R4 ;  /* 0x0000000400067305 */ /* 0x000ee2000020e900 */
[----:B------:R-:W-:-:S02]  /*3920*/  FSETP.NAN.AND P0, PT, R0, R0, PT ;  /* 0x000000000000720b */ /* 0x000fc40003f08000 */
[----:B------:R-:W-:Y:S02]  /*3930*/  FSETP.NAN.AND P6, PT, R9, R9, PT ;  /* 0x000000090900720b */ /* 0x000fe40003fc8000 */
[----:B--2---:R-:W-:Y:S02]  /*3940*/  LOP3.LUT R5, R5, 0xffff, RZ, 0xc0, !PT ;  /* 0x0000ffff05057812 */ /* 0x004fe400078ec0ff */
[----:B0-----:R-:W-:Y:S01]  /*3950*/  LOP3.LUT R0, R7, 0xffff, RZ, 0xc0, !PT ;  /* 0x0000ffff07007812 */ /* 0x001fe200078ec0ff */
[----:B------:R-:W0:Y:S01]  /*3960*/  F2I.S16.TRUNC.NTZ R8, R18 ;  /* 0x0000001200087305 */ /* 0x000e22000020e900 */
[----:B------:R-:W-:Y:S02]  /*3970*/  @P2 SEL R5, R5, 0x7f, P6 ;  /* 0x0000007f05052807 */ /* 0x000fe40003000000 */
[----:B------:R-:W-:Y:S02]  /*3980*/  @P4 SEL R0, R0, 0x7f, P5 ;  /* 0x0000007f00004807 */ /* 0x000fe40002800000 */
[----:B------:R-:W-:-:S02]  /*3990*/  FSETP.GEU.AND P6, PT, R4, 127, PT ;  /* 0x42fe00000400780b */ /* 0x000fc40003fce000 */
[----:B------:R-:W-:Y:S01]  /*39a0*/  FSETP.GEU.AND P4, PT, R18, 127, PT ;  /* 0x42fe00001200780b */ /* 0x000fe20003f8e000 */
[----:B------:R-:W2:Y:S01]  /*39b0*/  F2I.S16.TRUNC.NTZ R15, R20 ;  /* 0x00000014000f7305 */ /* 0x000ea2000020e900 */
[----:B-1----:R-:W-:Y:S02]  /*39c0*/  LOP3.LUT R14, R14, 0xffff, RZ, 0xc0, !PT ;  /* 0x0000ffff0e0e7812 */ /* 0x002fe400078ec0ff */
[----:B---3--:R-:W-:Y:S02]  /*39d0*/  LOP3.LUT R6, R6, 0xffff, RZ, 0xc0, !PT ;  /* 0x0000ffff06067812 */ /* 0x008fe400078ec0ff */
[----:B------:R-:W-:Y:S02]  /*39e0*/  @P3 SEL R14, R14, 0x7f, P0 ;  /* 0x0000007f0e0e3807 */ /* 0x000fe40000000000 */
[----:B------:R-:W-:Y:S02]  /*39f0*/  FSETP.NAN.AND P3, PT, R4, R4, PT ;  /* 0x000000040400720b */ /* 0x000fe40003f68000 */
[----:B------:R-:W-:-:S02]  /*3a00*/  FSETP.NAN.AND P0, PT, R18, R18, PT ;  /* 0x000000121200720b */ /* 0x000fc40003f08000 */
[----:B0-----:R-:W-:Y:S02]  /*3a10*/  LOP3.LUT R7, R8, 0xffff, RZ, 0xc0, !PT ;  /* 0x0000ffff08077812 */ /* 0x001fe400078ec0ff */
[----:B------:R-:W-:Y:S02]  /*3a20*/  @P6 SEL R6, R6, 0x7f, P3 ;  /* 0x0000007f06066807 */ /* 0x000fe40001800000 */
[----:B------:R-:W-:Y:S02]  /*3a30*/  @P4 SEL R7, R7, 0x7f, P0 ;  /* 0x0000007f07074807 */ /* 0x000fe40000000000 */
[----:B------:R-:W-:Y:S02]  /*3a40*/  PRMT R10, R11, 0x3340, R10 ;  /* 0x000033400b0a7816 */ /* 0x000fe4000000000a */
[----:B------:R-:W-:Y:S02]  /*3a50*/  PRMT R5, R0, 0x3340, R5 ;  /* 0x0000334000057816 */ /* 0x000fe40000000005 */
[----:B------:R-:W-:-:S02]  /*3a60*/  IADD3 R4, P0, R13, c[0x0][0x1a0], RZ ;  /* 0x000068000d047a10 */ /* 0x000fc40007f1e0ff */
[----:B------:R-:W-:Y:S02]  /*3a70*/  FSETP.GEU.AND P2, PT, R20, 127, PT ;  /* 0x42fe00001400780b */ /* 0x000fe40003f4e000 */
[----:B------:R-:W-:Y:S02]  /*3a80*/  PRMT R7, R7, 0x3340, R6 ;  /* 0x0000334007077816 */ /* 0x000fe40000000006 */
[----:B------:R-:W-:Y:S02]  /*3a90*/  PRMT R6, R5, 0x5410, R10 ;  /* 0x0000541005067816 */ /* 0x000fe4000000000a */
[----:B------:R-:W-:Y:S02]  /*3aa0*/  LEA.HI.X.SX32 R5, R13, c[0x0][0x1a4], 0x1, P0 ;  /* 0x000069000d057a11 */ /* 0x000fe400000f0eff */
[----:B------:R-:W-:Y:S02]  /*3ab0*/  IADD3 R2, P0, R2, 0x1000, RZ ;  /* 0x0000100002027810 */ /* 0x000fe40007f1e0ff */
[----:B------:R-:W-:-:S02]  /*3ac0*/  FSETP.NAN.AND P5, PT, R20, R20, PT ;  /* 0x000000141400720b */ /* 0x000fc40003fa8000 */
[----:B--2---:R-:W-:Y:S01]  /*3ad0*/  LOP3.LUT R15, R15, 0xffff, RZ, 0xc0, !PT ;  /* 0x0000ffff0f0f7812 */ /* 0x004fe200078ec0ff */
[----:B------:R-:W-:Y:S01]  /*3ae0*/  IMAD.X R12, RZ, RZ, R12, P0 ;  /* 0x000000ffff0c7224 */ /* 0x000fe200000e060c */
[----:B------:R-:W-:Y:S02]  /*3af0*/  ISETP.GE.U32.AND P0, PT, R2, 0x2000, PT ;  /* 0x000020000200780c */ /* 0x000fe40003f06070 */
[----:B------:R-:W-:Y:S02]  /*3b00*/  @P2 SEL R15, R15, 0x7f, P5 ;  /* 0x0000007f0f0f2807 */ /* 0x000fe40002800000 */
[----:B------:R-:W-:Y:S02]  /*3b10*/  ISETP.GE.U32.AND.EX P0, PT, R12, RZ, PT, P0 ;  /* 0x000000ff0c00720c */ /* 0x000fe40003f06100 */
[----:B------:R-:W-:-:S04]  /*3b20*/  PRMT R14, R15, 0x3340, R14 ;  /* 0x000033400f0e7816 */ /* 0x000fc8000000000e */
[----:B------:R-:W-:-:S05]  /*3b30*/  PRMT R7, R7, 0x5410, R14 ;  /* 0x0000541007077816 */ /* 0x000fca000000000e */
[----:B------:R0:W-:Y:S02]  /*3b40*/  @!P1 STG.E.64 [R4.64], R6 ;  /* 0x0000000604009986 */ /* 0x0001e4000c101b04 */
[----:B------:R-:W-:Y:S05]  /*3b50*/  @P0 EXIT ;  /* 0x000000000000094d */ /* 0x000fea0003800000 */
[----:B------:R-:W-:Y:S05]  /*3b60*/  BRA `(.L_x_44) ;  /* 0xffffeb1000007947 */ /* 0x000fea000383ffff */
.L_x_45:
[----:B------:R-:W-:-:S00]  /*3b70*/  BRA `(.L_x_45) ;  /* 0xfffffff000007947 */ /* 0x000fc0000383ffff */
[----:B------:R-:W-:-:S00]  /*3b80*/  NOP ;  /* 0x0000000000007918 */ /* 0x000fc00000000000 */
[----:B------:R-:W-:-:S00]  /*3b90*/  NOP ;  /* 0x0000000000007918 */ /* 0x000fc00000000000 */
[----:B------:R-:W-:-:S00]  /*3ba0*/  NOP ;  /* 0x0000000000007918 */ /* 0x000fc00000000000 */
[----:B------:R-:W-:-:S00]  /*3bb0*/  NOP ;  /* 0x0000000000007918 */ /* 0x000fc00000000000 */
[----:B------:R-:W-:-:S00]  /*3bc0*/  NOP ;  /* 0x0000000000007918 */ /* 0x000fc00000000000 */
[----:B------:R-:W-:-:S00]  /*3bd0*/  NOP ;  /* 0x0000000000007918 */ /* 0x000fc00000000000 */
[----:B------:R-:W-:-:S00]  /*3be0*/  NOP ;  /* 0x0000000000007918 */ /* 0x000fc00000000000 */
[----:B------:R-:W-:-:S00]  /*3bf0*/  NOP ;  /* 0x0000000000007918 */ /* 0x000fc00000000000 */
.L_x_46:


//--------------------- .nv.global.init           --------------------------
	.section	.nv.global.init,"aw",@progbits
.nv.global.init:
	.type		_$_str,@object
	.size		_$_str,(.L_0 - _$_str)
_$_str:
        /*0000*/ 	.byte	0x5f, 0x5f, 0x43, 0x55, 0x44, 0x41, 0x5f, 0x46, 0x54, 0x5a, 0x00
.L_0:


//--------------------- .nv.shared.triton_red_fused__to_copy_add_amax_amin_clamp_gelu_mul_reciprocal_17 --------------------------
	.section	.nv.shared.triton_red_fused__to_copy_add_amax_amin_clamp_gelu_mul_reciprocal_17,"aw",@nobits
	.sectionflags	@""
	.align	16
